//
// Generated by NVIDIA NVVM Compiler
//
// Compiler Build ID: CL-36424714
// Cuda compilation tools, release 13.0, V13.0.88
// Based on NVVM 20.0.0
//

.version 9.0
.target sm_100
.address_size 64

	// .globl	_Z22sgemm_thread_tile_vec4PfS_S_iii
// _ZZ22sgemm_thread_tile_vec4PfS_S_iiiE8shared_a has been demoted
// _ZZ22sgemm_thread_tile_vec4PfS_S_iiiE8shared_b has been demoted

.visible .entry _Z22sgemm_thread_tile_vec4PfS_S_iii(
	.param .u64 .ptr .align 1 _Z22sgemm_thread_tile_vec4PfS_S_iii_param_0,
	.param .u64 .ptr .align 1 _Z22sgemm_thread_tile_vec4PfS_S_iii_param_1,
	.param .u64 .ptr .align 1 _Z22sgemm_thread_tile_vec4PfS_S_iii_param_2,
	.param .u32 _Z22sgemm_thread_tile_vec4PfS_S_iii_param_3,
	.param .u32 _Z22sgemm_thread_tile_vec4PfS_S_iii_param_4,
	.param .u32 _Z22sgemm_thread_tile_vec4PfS_S_iii_param_5
)
{
	.reg .pred 	%p<3>;
	.reg .b32 	%r<66>;
	.reg .b32 	%f<907>;
	.reg .b64 	%rd<24>;
	// demoted variable
	.shared .align 4 .b8 _ZZ22sgemm_thread_tile_vec4PfS_S_iiiE8shared_a[4096];
	// demoted variable
	.shared .align 4 .b8 _ZZ22sgemm_thread_tile_vec4PfS_S_iiiE8shared_b[4096];
	ld.param.u32 	%r17, [_Z22sgemm_thread_tile_vec4PfS_S_iii_param_5];
	mov.u32 	%r1, %tid.x;
	mov.u32 	%r2, %tid.y;
	mov.u32 	%r18, %ctaid.x;
	mov.u32 	%r19, %ctaid.y;
	shl.b32 	%r3, %r19, 7;
	shl.b32 	%r4, %r18, 7;
	setp.lt.s32 	%p1, %r17, 1;
	mov.f32 	%f843, 0f00000000;
	mov.f32 	%f844, %f843;
	mov.f32 	%f845, %f843;
	mov.f32 	%f846, %f843;
	mov.f32 	%f847, %f843;
	mov.f32 	%f848, %f843;
	mov.f32 	%f849, %f843;
	mov.f32 	%f850, %f843;
	mov.f32 	%f851, %f843;
	mov.f32 	%f852, %f843;
	mov.f32 	%f853, %f843;
	mov.f32 	%f854, %f843;
	mov.f32 	%f855, %f843;
	mov.f32 	%f856, %f843;
	mov.f32 	%f857, %f843;
	mov.f32 	%f858, %f843;
	mov.f32 	%f859, %f843;
	mov.f32 	%f860, %f843;
	mov.f32 	%f861, %f843;
	mov.f32 	%f862, %f843;
	mov.f32 	%f863, %f843;
	mov.f32 	%f864, %f843;
	mov.f32 	%f865, %f843;
	mov.f32 	%f866, %f843;
	mov.f32 	%f867, %f843;
	mov.f32 	%f868, %f843;
	mov.f32 	%f869, %f843;
	mov.f32 	%f870, %f843;
	mov.f32 	%f871, %f843;
	mov.f32 	%f872, %f843;
	mov.f32 	%f873, %f843;
	mov.f32 	%f874, %f843;
	mov.f32 	%f875, %f843;
	mov.f32 	%f876, %f843;
	mov.f32 	%f877, %f843;
	mov.f32 	%f878, %f843;
	mov.f32 	%f879, %f843;
	mov.f32 	%f880, %f843;
	mov.f32 	%f881, %f843;
	mov.f32 	%f882, %f843;
	mov.f32 	%f883, %f843;
	mov.f32 	%f884, %f843;
	mov.f32 	%f885, %f843;
	mov.f32 	%f886, %f843;
	mov.f32 	%f887, %f843;
	mov.f32 	%f888, %f843;
	mov.f32 	%f889, %f843;
	mov.f32 	%f890, %f843;
	mov.f32 	%f891, %f843;
	mov.f32 	%f892, %f843;
	mov.f32 	%f893, %f843;
	mov.f32 	%f894, %f843;
	mov.f32 	%f895, %f843;
	mov.f32 	%f896, %f843;
	mov.f32 	%f897, %f843;
	mov.f32 	%f898, %f843;
	mov.f32 	%f899, %f843;
	mov.f32 	%f900, %f843;
	mov.f32 	%f901, %f843;
	mov.f32 	%f902, %f843;
	mov.f32 	%f903, %f843;
	mov.f32 	%f904, %f843;
	mov.f32 	%f905, %f843;
	mov.f32 	%f906, %f843;
	@%p1 bra 	$L__BB0_3;
	ld.param.u32 	%r60, [_Z22sgemm_thread_tile_vec4PfS_S_iii_param_4];
	mov.u32 	%r20, %ntid.x;
	mad.lo.s32 	%r21, %r2, %r20, %r1;
	shr.u32 	%r22, %r21, 1;
	shl.b32 	%r23, %r21, 2;
	shr.u32 	%r24, %r21, 5;
	and.b32  	%r25, %r23, 124;
	add.s32 	%r26, %r17, 7;
	shr.u32 	%r27, %r26, 3;
	and.b32  	%r28, %r23, 4;
	add.s32 	%r29, %r3, %r22;
	shl.b32 	%r30, %r22, 5;
	mov.u32 	%r31, _ZZ22sgemm_thread_tile_vec4PfS_S_iiiE8shared_a;
	add.s32 	%r32, %r31, %r30;
	shl.b32 	%r33, %r21, 4;
	and.b32  	%r34, %r33, 16;
	add.s32 	%r5, %r32, %r34;
	shl.b32 	%r35, %r24, 9;
	mov.u32 	%r36, _ZZ22sgemm_thread_tile_vec4PfS_S_iiiE8shared_b;
	add.s32 	%r37, %r36, %r35;
	and.b32  	%r38, %r33, 496;
	add.s32 	%r6, %r37, %r38;
	neg.s32 	%r65, %r27;
	mad.lo.s32 	%r64, %r17, %r29, %r28;
	mad.lo.s32 	%r39, %r60, %r24, %r4;
	add.s32 	%r63, %r39, %r25;
	mov.f32 	%f843, 0f00000000;
$L__BB0_2:
	ld.param.u32 	%r61, [_Z22sgemm_thread_tile_vec4PfS_S_iii_param_4];
	ld.param.u64 	%rd22, [_Z22sgemm_thread_tile_vec4PfS_S_iii_param_1];
	ld.param.u64 	%rd21, [_Z22sgemm_thread_tile_vec4PfS_S_iii_param_0];
	mul.wide.s32 	%rd4, %r64, 4;
	cvta.to.global.u64 	%rd5, %rd21;
	add.s64 	%rd6, %rd5, %rd4;
	ld.global.v4.f32 	{%f195, %f196, %f197, %f198}, [%rd6];
	st.shared.v4.f32 	[%r5], {%f195, %f196, %f197, %f198};
	cvta.to.global.u64 	%rd7, %rd22;
	mul.wide.s32 	%rd8, %r63, 4;
	add.s64 	%rd9, %rd7, %rd8;
	ld.global.v4.f32 	{%f199, %f200, %f201, %f202}, [%rd9];
	st.shared.v4.f32 	[%r6], {%f199, %f200, %f201, %f202};
	bar.sync 	0;
	mov.u32 	%r40, %tid.y;
	shl.b32 	%r41, %r40, 8;
	mov.u32 	%r42, _ZZ22sgemm_thread_tile_vec4PfS_S_iiiE8shared_a;
	add.s32 	%r43, %r42, %r41;
	ld.shared.f32 	%f203, [%r43];
	mov.u32 	%r44, %tid.x;
	shl.b32 	%r45, %r44, 5;
	mov.u32 	%r46, _ZZ22sgemm_thread_tile_vec4PfS_S_iiiE8shared_b;
	add.s32 	%r47, %r46, %r45;
	ld.shared.f32 	%f204, [%r47];
	fma.rn.f32 	%f205, %f203, %f204, %f906;
	ld.shared.f32 	%f206, [%r47+4];
	fma.rn.f32 	%f207, %f203, %f206, %f905;
	ld.shared.f32 	%f208, [%r47+8];
	fma.rn.f32 	%f209, %f203, %f208, %f904;
	ld.shared.f32 	%f210, [%r47+12];
	fma.rn.f32 	%f211, %f203, %f210, %f903;
	ld.shared.f32 	%f212, [%r47+16];
	fma.rn.f32 	%f213, %f203, %f212, %f902;
	ld.shared.f32 	%f214, [%r47+20];
	fma.rn.f32 	%f215, %f203, %f214, %f901;
	ld.shared.f32 	%f216, [%r47+24];
	fma.rn.f32 	%f217, %f203, %f216, %f900;
	ld.shared.f32 	%f218, [%r47+28];
	fma.rn.f32 	%f219, %f203, %f218, %f899;
	ld.shared.f32 	%f220, [%r43+32];
	fma.rn.f32 	%f221, %f220, %f204, %f898;
	fma.rn.f32 	%f222, %f220, %f206, %f897;
	fma.rn.f32 	%f223, %f220, %f208, %f896;
	fma.rn.f32 	%f224, %f220, %f210, %f895;
	fma.rn.f32 	%f225, %f220, %f212, %f894;
	fma.rn.f32 	%f226, %f220, %f214, %f893;
	fma.rn.f32 	%f227, %f220, %f216, %f892;
	fma.rn.f32 	%f228, %f220, %f218, %f891;
	ld.shared.f32 	%f229, [%r43+64];
	fma.rn.f32 	%f230, %f229, %f204, %f890;
	fma.rn.f32 	%f231, %f229, %f206, %f889;
	fma.rn.f32 	%f232, %f229, %f208, %f888;
	fma.rn.f32 	%f233, %f229, %f210, %f887;
	fma.rn.f32 	%f234, %f229, %f212, %f886;
	fma.rn.f32 	%f235, %f229, %f214, %f885;
	fma.rn.f32 	%f236, %f229, %f216, %f884;
	fma.rn.f32 	%f237, %f229, %f218, %f883;
	ld.shared.f32 	%f238, [%r43+96];
	fma.rn.f32 	%f239, %f238, %f204, %f882;
	fma.rn.f32 	%f240, %f238, %f206, %f881;
	fma.rn.f32 	%f241, %f238, %f208, %f880;
	fma.rn.f32 	%f242, %f238, %f210, %f879;
	fma.rn.f32 	%f243, %f238, %f212, %f878;
	fma.rn.f32 	%f244, %f238, %f214, %f877;
	fma.rn.f32 	%f245, %f238, %f216, %f876;
	fma.rn.f32 	%f246, %f238, %f218, %f875;
	ld.shared.f32 	%f247, [%r43+128];
	fma.rn.f32 	%f248, %f247, %f204, %f874;
	fma.rn.f32 	%f249, %f247, %f206, %f873;
	fma.rn.f32 	%f250, %f247, %f208, %f872;
	fma.rn.f32 	%f251, %f247, %f210, %f871;
	fma.rn.f32 	%f252, %f247, %f212, %f870;
	fma.rn.f32 	%f253, %f247, %f214, %f869;
	fma.rn.f32 	%f254, %f247, %f216, %f868;
	fma.rn.f32 	%f255, %f247, %f218, %f867;
	ld.shared.f32 	%f256, [%r43+160];
	fma.rn.f32 	%f257, %f256, %f204, %f866;
	fma.rn.f32 	%f258, %f256, %f206, %f865;
	fma.rn.f32 	%f259, %f256, %f208, %f864;
	fma.rn.f32 	%f260, %f256, %f210, %f863;
	fma.rn.f32 	%f261, %f256, %f212, %f862;
	fma.rn.f32 	%f262, %f256, %f214, %f861;
	fma.rn.f32 	%f263, %f256, %f216, %f860;
	fma.rn.f32 	%f264, %f256, %f218, %f859;
	ld.shared.f32 	%f265, [%r43+192];
	fma.rn.f32 	%f266, %f265, %f204, %f858;
	fma.rn.f32 	%f267, %f265, %f206, %f857;
	fma.rn.f32 	%f268, %f265, %f208, %f856;
	fma.rn.f32 	%f269, %f265, %f210, %f855;
	fma.rn.f32 	%f270, %f265, %f212, %f854;
	fma.rn.f32 	%f271, %f265, %f214, %f853;
	fma.rn.f32 	%f272, %f265, %f216, %f852;
	fma.rn.f32 	%f273, %f265, %f218, %f851;
	ld.shared.f32 	%f274, [%r43+224];
	fma.rn.f32 	%f275, %f274, %f204, %f850;
	fma.rn.f32 	%f276, %f274, %f206, %f849;
	fma.rn.f32 	%f277, %f274, %f208, %f848;
	fma.rn.f32 	%f278, %f274, %f210, %f847;
	fma.rn.f32 	%f279, %f274, %f212, %f846;
	fma.rn.f32 	%f280, %f274, %f214, %f845;
	fma.rn.f32 	%f281, %f274, %f216, %f844;
	fma.rn.f32 	%f282, %f274, %f218, %f843;
	ld.shared.f32 	%f283, [%r43+4];
	ld.shared.f32 	%f284, [%r47+512];
	fma.rn.f32 	%f285, %f283, %f284, %f205;
	ld.shared.f32 	%f286, [%r47+516];
	fma.rn.f32 	%f287, %f283, %f286, %f207;
	ld.shared.f32 	%f288, [%r47+520];
	fma.rn.f32 	%f289, %f283, %f288, %f209;
	ld.shared.f32 	%f290, [%r47+524];
	fma.rn.f32 	%f291, %f283, %f290, %f211;
	ld.shared.f32 	%f292, [%r47+528];
	fma.rn.f32 	%f293, %f283, %f292, %f213;
	ld.shared.f32 	%f294, [%r47+532];
	fma.rn.f32 	%f295, %f283, %f294, %f215;
	ld.shared.f32 	%f296, [%r47+536];
	fma.rn.f32 	%f297, %f283, %f296, %f217;
	ld.shared.f32 	%f298, [%r47+540];
	fma.rn.f32 	%f299, %f283, %f298, %f219;
	ld.shared.f32 	%f300, [%r43+36];
	fma.rn.f32 	%f301, %f300, %f284, %f221;
	fma.rn.f32 	%f302, %f300, %f286, %f222;
	fma.rn.f32 	%f303, %f300, %f288, %f223;
	fma.rn.f32 	%f304, %f300, %f290, %f224;
	fma.rn.f32 	%f305, %f300, %f292, %f225;
	fma.rn.f32 	%f306, %f300, %f294, %f226;
	fma.rn.f32 	%f307, %f300, %f296, %f227;
	fma.rn.f32 	%f308, %f300, %f298, %f228;
	ld.shared.f32 	%f309, [%r43+68];
	fma.rn.f32 	%f310, %f309, %f284, %f230;
	fma.rn.f32 	%f311, %f309, %f286, %f231;
	fma.rn.f32 	%f312, %f309, %f288, %f232;
	fma.rn.f32 	%f313, %f309, %f290, %f233;
	fma.rn.f32 	%f314, %f309, %f292, %f234;
	fma.rn.f32 	%f315, %f309, %f294, %f235;
	fma.rn.f32 	%f316, %f309, %f296, %f236;
	fma.rn.f32 	%f317, %f309, %f298, %f237;
	ld.shared.f32 	%f318, [%r43+100];
	fma.rn.f32 	%f319, %f318, %f284, %f239;
	fma.rn.f32 	%f320, %f318, %f286, %f240;
	fma.rn.f32 	%f321, %f318, %f288, %f241;
	fma.rn.f32 	%f322, %f318, %f290, %f242;
	fma.rn.f32 	%f323, %f318, %f292, %f243;
	fma.rn.f32 	%f324, %f318, %f294, %f244;
	fma.rn.f32 	%f325, %f318, %f296, %f245;
	fma.rn.f32 	%f326, %f318, %f298, %f246;
	ld.shared.f32 	%f327, [%r43+132];
	fma.rn.f32 	%f328, %f327, %f284, %f248;
	fma.rn.f32 	%f329, %f327, %f286, %f249;
	fma.rn.f32 	%f330, %f327, %f288, %f250;
	fma.rn.f32 	%f331, %f327, %f290, %f251;
	fma.rn.f32 	%f332, %f327, %f292, %f252;
	fma.rn.f32 	%f333, %f327, %f294, %f253;
	fma.rn.f32 	%f334, %f327, %f296, %f254;
	fma.rn.f32 	%f335, %f327, %f298, %f255;
	ld.shared.f32 	%f336, [%r43+164];
	fma.rn.f32 	%f337, %f336, %f284, %f257;
	fma.rn.f32 	%f338, %f336, %f286, %f258;
	fma.rn.f32 	%f339, %f336, %f288, %f259;
	fma.rn.f32 	%f340, %f336, %f290, %f260;
	fma.rn.f32 	%f341, %f336, %f292, %f261;
	fma.rn.f32 	%f342, %f336, %f294, %f262;
	fma.rn.f32 	%f343, %f336, %f296, %f263;
	fma.rn.f32 	%f344, %f336, %f298, %f264;
	ld.shared.f32 	%f345, [%r43+196];
	fma.rn.f32 	%f346, %f345, %f284, %f266;
	fma.rn.f32 	%f347, %f345, %f286, %f267;
	fma.rn.f32 	%f348, %f345, %f288, %f268;
	fma.rn.f32 	%f349, %f345, %f290, %f269;
	fma.rn.f32 	%f350, %f345, %f292, %f270;
	fma.rn.f32 	%f351, %f345, %f294, %f271;
	fma.rn.f32 	%f352, %f345, %f296, %f272;
	fma.rn.f32 	%f353, %f345, %f298, %f273;
	ld.shared.f32 	%f354, [%r43+228];
	fma.rn.f32 	%f355, %f354, %f284, %f275;
	fma.rn.f32 	%f356, %f354, %f286, %f276;
	fma.rn.f32 	%f357, %f354, %f288, %f277;
	fma.rn.f32 	%f358, %f354, %f290, %f278;
	fma.rn.f32 	%f359, %f354, %f292, %f279;
	fma.rn.f32 	%f360, %f354, %f294, %f280;
	fma.rn.f32 	%f361, %f354, %f296, %f281;
	fma.rn.f32 	%f362, %f354, %f298, %f282;
	ld.shared.f32 	%f363, [%r43+8];
	ld.shared.f32 	%f364, [%r47+1024];
	fma.rn.f32 	%f365, %f363, %f364, %f285;
	ld.shared.f32 	%f366, [%r47+1028];
	fma.rn.f32 	%f367, %f363, %f366, %f287;
	ld.shared.f32 	%f368, [%r47+1032];
	fma.rn.f32 	%f369, %f363, %f368, %f289;
	ld.shared.f32 	%f370, [%r47+1036];
	fma.rn.f32 	%f371, %f363, %f370, %f291;
	ld.shared.f32 	%f372, [%r47+1040];
	fma.rn.f32 	%f373, %f363, %f372, %f293;
	ld.shared.f32 	%f374, [%r47+1044];
	fma.rn.f32 	%f375, %f363, %f374, %f295;
	ld.shared.f32 	%f376, [%r47+1048];
	fma.rn.f32 	%f377, %f363, %f376, %f297;
	ld.shared.f32 	%f378, [%r47+1052];
	fma.rn.f32 	%f379, %f363, %f378, %f299;
	ld.shared.f32 	%f380, [%r43+40];
	fma.rn.f32 	%f381, %f380, %f364, %f301;
	fma.rn.f32 	%f382, %f380, %f366, %f302;
	fma.rn.f32 	%f383, %f380, %f368, %f303;
	fma.rn.f32 	%f384, %f380, %f370, %f304;
	fma.rn.f32 	%f385, %f380, %f372, %f305;
	fma.rn.f32 	%f386, %f380, %f374, %f306;
	fma.rn.f32 	%f387, %f380, %f376, %f307;
	fma.rn.f32 	%f388, %f380, %f378, %f308;
	ld.shared.f32 	%f389, [%r43+72];
	fma.rn.f32 	%f390, %f389, %f364, %f310;
	fma.rn.f32 	%f391, %f389, %f366, %f311;
	fma.rn.f32 	%f392, %f389, %f368, %f312;
	fma.rn.f32 	%f393, %f389, %f370, %f313;
	fma.rn.f32 	%f394, %f389, %f372, %f314;
	fma.rn.f32 	%f395, %f389, %f374, %f315;
	fma.rn.f32 	%f396, %f389, %f376, %f316;
	fma.rn.f32 	%f397, %f389, %f378, %f317;
	ld.shared.f32 	%f398, [%r43+104];
	fma.rn.f32 	%f399, %f398, %f364, %f319;
	fma.rn.f32 	%f400, %f398, %f366, %f320;
	fma.rn.f32 	%f401, %f398, %f368, %f321;
	fma.rn.f32 	%f402, %f398, %f370, %f322;
	fma.rn.f32 	%f403, %f398, %f372, %f323;
	fma.rn.f32 	%f404, %f398, %f374, %f324;
	fma.rn.f32 	%f405, %f398, %f376, %f325;
	fma.rn.f32 	%f406, %f398, %f378, %f326;
	ld.shared.f32 	%f407, [%r43+136];
	fma.rn.f32 	%f408, %f407, %f364, %f328;
	fma.rn.f32 	%f409, %f407, %f366, %f329;
	fma.rn.f32 	%f410, %f407, %f368, %f330;
	fma.rn.f32 	%f411, %f407, %f370, %f331;
	fma.rn.f32 	%f412, %f407, %f372, %f332;
	fma.rn.f32 	%f413, %f407, %f374, %f333;
	fma.rn.f32 	%f414, %f407, %f376, %f334;
	fma.rn.f32 	%f415, %f407, %f378, %f335;
	ld.shared.f32 	%f416, [%r43+168];
	fma.rn.f32 	%f417, %f416, %f364, %f337;
	fma.rn.f32 	%f418, %f416, %f366, %f338;
	fma.rn.f32 	%f419, %f416, %f368, %f339;
	fma.rn.f32 	%f420, %f416, %f370, %f340;
	fma.rn.f32 	%f421, %f416, %f372, %f341;
	fma.rn.f32 	%f422, %f416, %f374, %f342;
	fma.rn.f32 	%f423, %f416, %f376, %f343;
	fma.rn.f32 	%f424, %f416, %f378, %f344;
	ld.shared.f32 	%f425, [%r43+200];
	fma.rn.f32 	%f426, %f425, %f364, %f346;
	fma.rn.f32 	%f427, %f425, %f366, %f347;
	fma.rn.f32 	%f428, %f425, %f368, %f348;
	fma.rn.f32 	%f429, %f425, %f370, %f349;
	fma.rn.f32 	%f430, %f425, %f372, %f350;
	fma.rn.f32 	%f431, %f425, %f374, %f351;
	fma.rn.f32 	%f432, %f425, %f376, %f352;
	fma.rn.f32 	%f433, %f425, %f378, %f353;
	ld.shared.f32 	%f434, [%r43+232];
	fma.rn.f32 	%f435, %f434, %f364, %f355;
	fma.rn.f32 	%f436, %f434, %f366, %f356;
	fma.rn.f32 	%f437, %f434, %f368, %f357;
	fma.rn.f32 	%f438, %f434, %f370, %f358;
	fma.rn.f32 	%f439, %f434, %f372, %f359;
	fma.rn.f32 	%f440, %f434, %f374, %f360;
	fma.rn.f32 	%f441, %f434, %f376, %f361;
	fma.rn.f32 	%f442, %f434, %f378, %f362;
	ld.shared.f32 	%f443, [%r43+12];
	ld.shared.f32 	%f444, [%r47+1536];
	fma.rn.f32 	%f445, %f443, %f444, %f365;
	ld.shared.f32 	%f446, [%r47+1540];
	fma.rn.f32 	%f447, %f443, %f446, %f367;
	ld.shared.f32 	%f448, [%r47+1544];
	fma.rn.f32 	%f449, %f443, %f448, %f369;
	ld.shared.f32 	%f450, [%r47+1548];
	fma.rn.f32 	%f451, %f443, %f450, %f371;
	ld.shared.f32 	%f452, [%r47+1552];
	fma.rn.f32 	%f453, %f443, %f452, %f373;
	ld.shared.f32 	%f454, [%r47+1556];
	fma.rn.f32 	%f455, %f443, %f454, %f375;
	ld.shared.f32 	%f456, [%r47+1560];
	fma.rn.f32 	%f457, %f443, %f456, %f377;
	ld.shared.f32 	%f458, [%r47+1564];
	fma.rn.f32 	%f459, %f443, %f458, %f379;
	ld.shared.f32 	%f460, [%r43+44];
	fma.rn.f32 	%f461, %f460, %f444, %f381;
	fma.rn.f32 	%f462, %f460, %f446, %f382;
	fma.rn.f32 	%f463, %f460, %f448, %f383;
	fma.rn.f32 	%f464, %f460, %f450, %f384;
	fma.rn.f32 	%f465, %f460, %f452, %f385;
	fma.rn.f32 	%f466, %f460, %f454, %f386;
	fma.rn.f32 	%f467, %f460, %f456, %f387;
	fma.rn.f32 	%f468, %f460, %f458, %f388;
	ld.shared.f32 	%f469, [%r43+76];
	fma.rn.f32 	%f470, %f469, %f444, %f390;
	fma.rn.f32 	%f471, %f469, %f446, %f391;
	fma.rn.f32 	%f472, %f469, %f448, %f392;
	fma.rn.f32 	%f473, %f469, %f450, %f393;
	fma.rn.f32 	%f474, %f469, %f452, %f394;
	fma.rn.f32 	%f475, %f469, %f454, %f395;
	fma.rn.f32 	%f476, %f469, %f456, %f396;
	fma.rn.f32 	%f477, %f469, %f458, %f397;
	ld.shared.f32 	%f478, [%r43+108];
	fma.rn.f32 	%f479, %f478, %f444, %f399;
	fma.rn.f32 	%f480, %f478, %f446, %f400;
	fma.rn.f32 	%f481, %f478, %f448, %f401;
	fma.rn.f32 	%f482, %f478, %f450, %f402;
	fma.rn.f32 	%f483, %f478, %f452, %f403;
	fma.rn.f32 	%f484, %f478, %f454, %f404;
	fma.rn.f32 	%f485, %f478, %f456, %f405;
	fma.rn.f32 	%f486, %f478, %f458, %f406;
	ld.shared.f32 	%f487, [%r43+140];
	fma.rn.f32 	%f488, %f487, %f444, %f408;
	fma.rn.f32 	%f489, %f487, %f446, %f409;
	fma.rn.f32 	%f490, %f487, %f448, %f410;
	fma.rn.f32 	%f491, %f487, %f450, %f411;
	fma.rn.f32 	%f492, %f487, %f452, %f412;
	fma.rn.f32 	%f493, %f487, %f454, %f413;
	fma.rn.f32 	%f494, %f487, %f456, %f414;
	fma.rn.f32 	%f495, %f487, %f458, %f415;
	ld.shared.f32 	%f496, [%r43+172];
	fma.rn.f32 	%f497, %f496, %f444, %f417;
	fma.rn.f32 	%f498, %f496, %f446, %f418;
	fma.rn.f32 	%f499, %f496, %f448, %f419;
	fma.rn.f32 	%f500, %f496, %f450, %f420;
	fma.rn.f32 	%f501, %f496, %f452, %f421;
	fma.rn.f32 	%f502, %f496, %f454, %f422;
	fma.rn.f32 	%f503, %f496, %f456, %f423;
	fma.rn.f32 	%f504, %f496, %f458, %f424;
	ld.shared.f32 	%f505, [%r43+204];
	fma.rn.f32 	%f506, %f505, %f444, %f426;
	fma.rn.f32 	%f507, %f505, %f446, %f427;
	fma.rn.f32 	%f508, %f505, %f448, %f428;
	fma.rn.f32 	%f509, %f505, %f450, %f429;
	fma.rn.f32 	%f510, %f505, %f452, %f430;
	fma.rn.f32 	%f511, %f505, %f454, %f431;
	fma.rn.f32 	%f512, %f505, %f456, %f432;
	fma.rn.f32 	%f513, %f505, %f458, %f433;
	ld.shared.f32 	%f514, [%r43+236];
	fma.rn.f32 	%f515, %f514, %f444, %f435;
	fma.rn.f32 	%f516, %f514, %f446, %f436;
	fma.rn.f32 	%f517, %f514, %f448, %f437;
	fma.rn.f32 	%f518, %f514, %f450, %f438;
	fma.rn.f32 	%f519, %f514, %f452, %f439;
	fma.rn.f32 	%f520, %f514, %f454, %f440;
	fma.rn.f32 	%f521, %f514, %f456, %f441;
	fma.rn.f32 	%f522, %f514, %f458, %f442;
	ld.shared.f32 	%f523, [%r43+16];
	ld.shared.f32 	%f524, [%r47+2048];
	fma.rn.f32 	%f525, %f523, %f524, %f445;
	ld.shared.f32 	%f526, [%r47+2052];
	fma.rn.f32 	%f527, %f523, %f526, %f447;
	ld.shared.f32 	%f528, [%r47+2056];
	fma.rn.f32 	%f529, %f523, %f528, %f449;
	ld.shared.f32 	%f530, [%r47+2060];
	fma.rn.f32 	%f531, %f523, %f530, %f451;
	ld.shared.f32 	%f532, [%r47+2064];
	fma.rn.f32 	%f533, %f523, %f532, %f453;
	ld.shared.f32 	%f534, [%r47+2068];
	fma.rn.f32 	%f535, %f523, %f534, %f455;
	ld.shared.f32 	%f536, [%r47+2072];
	fma.rn.f32 	%f537, %f523, %f536, %f457;
	ld.shared.f32 	%f538, [%r47+2076];
	fma.rn.f32 	%f539, %f523, %f538, %f459;
	ld.shared.f32 	%f540, [%r43+48];
	fma.rn.f32 	%f541, %f540, %f524, %f461;
	fma.rn.f32 	%f542, %f540, %f526, %f462;
	fma.rn.f32 	%f543, %f540, %f528, %f463;
	fma.rn.f32 	%f544, %f540, %f530, %f464;
	fma.rn.f32 	%f545, %f540, %f532, %f465;
	fma.rn.f32 	%f546, %f540, %f534, %f466;
	fma.rn.f32 	%f547, %f540, %f536, %f467;
	fma.rn.f32 	%f548, %f540, %f538, %f468;
	ld.shared.f32 	%f549, [%r43+80];
	fma.rn.f32 	%f550, %f549, %f524, %f470;
	fma.rn.f32 	%f551, %f549, %f526, %f471;
	fma.rn.f32 	%f552, %f549, %f528, %f472;
	fma.rn.f32 	%f553, %f549, %f530, %f473;
	fma.rn.f32 	%f554, %f549, %f532, %f474;
	fma.rn.f32 	%f555, %f549, %f534, %f475;
	fma.rn.f32 	%f556, %f549, %f536, %f476;
	fma.rn.f32 	%f557, %f549, %f538, %f477;
	ld.shared.f32 	%f558, [%r43+112];
	fma.rn.f32 	%f559, %f558, %f524, %f479;
	fma.rn.f32 	%f560, %f558, %f526, %f480;
	fma.rn.f32 	%f561, %f558, %f528, %f481;
	fma.rn.f32 	%f562, %f558, %f530, %f482;
	fma.rn.f32 	%f563, %f558, %f532, %f483;
	fma.rn.f32 	%f564, %f558, %f534, %f484;
	fma.rn.f32 	%f565, %f558, %f536, %f485;
	fma.rn.f32 	%f566, %f558, %f538, %f486;
	ld.shared.f32 	%f567, [%r43+144];
	fma.rn.f32 	%f568, %f567, %f524, %f488;
	fma.rn.f32 	%f569, %f567, %f526, %f489;
	fma.rn.f32 	%f570, %f567, %f528, %f490;
	fma.rn.f32 	%f571, %f567, %f530, %f491;
	fma.rn.f32 	%f572, %f567, %f532, %f492;
	fma.rn.f32 	%f573, %f567, %f534, %f493;
	fma.rn.f32 	%f574, %f567, %f536, %f494;
	fma.rn.f32 	%f575, %f567, %f538, %f495;
	ld.shared.f32 	%f576, [%r43+176];
	fma.rn.f32 	%f577, %f576, %f524, %f497;
	fma.rn.f32 	%f578, %f576, %f526, %f498;
	fma.rn.f32 	%f579, %f576, %f528, %f499;
	fma.rn.f32 	%f580, %f576, %f530, %f500;
	fma.rn.f32 	%f581, %f576, %f532, %f501;
	fma.rn.f32 	%f582, %f576, %f534, %f502;
	fma.rn.f32 	%f583, %f576, %f536, %f503;
	fma.rn.f32 	%f584, %f576, %f538, %f504;
	ld.shared.f32 	%f585, [%r43+208];
	fma.rn.f32 	%f586, %f585, %f524, %f506;
	fma.rn.f32 	%f587, %f585, %f526, %f507;
	fma.rn.f32 	%f588, %f585, %f528, %f508;
	fma.rn.f32 	%f589, %f585, %f530, %f509;
	fma.rn.f32 	%f590, %f585, %f532, %f510;
	fma.rn.f32 	%f591, %f585, %f534, %f511;
	fma.rn.f32 	%f592, %f585, %f536, %f512;
	fma.rn.f32 	%f593, %f585, %f538, %f513;
	ld.shared.f32 	%f594, [%r43+240];
	fma.rn.f32 	%f595, %f594, %f524, %f515;
	fma.rn.f32 	%f596, %f594, %f526, %f516;
	fma.rn.f32 	%f597, %f594, %f528, %f517;
	fma.rn.f32 	%f598, %f594, %f530, %f518;
	fma.rn.f32 	%f599, %f594, %f532, %f519;
	fma.rn.f32 	%f600, %f594, %f534, %f520;
	fma.rn.f32 	%f601, %f594, %f536, %f521;
	fma.rn.f32 	%f602, %f594, %f538, %f522;
	ld.shared.f32 	%f603, [%r43+20];
	ld.shared.f32 	%f604, [%r47+2560];
	fma.rn.f32 	%f605, %f603, %f604, %f525;
	ld.shared.f32 	%f606, [%r47+2564];
	fma.rn.f32 	%f607, %f603, %f606, %f527;
	ld.shared.f32 	%f608, [%r47+2568];
	fma.rn.f32 	%f609, %f603, %f608, %f529;
	ld.shared.f32 	%f610, [%r47+2572];
	fma.rn.f32 	%f611, %f603, %f610, %f531;
	ld.shared.f32 	%f612, [%r47+2576];
	fma.rn.f32 	%f613, %f603, %f612, %f533;
	ld.shared.f32 	%f614, [%r47+2580];
	fma.rn.f32 	%f615, %f603, %f614, %f535;
	ld.shared.f32 	%f616, [%r47+2584];
	fma.rn.f32 	%f617, %f603, %f616, %f537;
	ld.shared.f32 	%f618, [%r47+2588];
	fma.rn.f32 	%f619, %f603, %f618, %f539;
	ld.shared.f32 	%f620, [%r43+52];
	fma.rn.f32 	%f621, %f620, %f604, %f541;
	fma.rn.f32 	%f622, %f620, %f606, %f542;
	fma.rn.f32 	%f623, %f620, %f608, %f543;
	fma.rn.f32 	%f624, %f620, %f610, %f544;
	fma.rn.f32 	%f625, %f620, %f612, %f545;
	fma.rn.f32 	%f626, %f620, %f614, %f546;
	fma.rn.f32 	%f627, %f620, %f616, %f547;
	fma.rn.f32 	%f628, %f620, %f618, %f548;
	ld.shared.f32 	%f629, [%r43+84];
	fma.rn.f32 	%f630, %f629, %f604, %f550;
	fma.rn.f32 	%f631, %f629, %f606, %f551;
	fma.rn.f32 	%f632, %f629, %f608, %f552;
	fma.rn.f32 	%f633, %f629, %f610, %f553;
	fma.rn.f32 	%f634, %f629, %f612, %f554;
	fma.rn.f32 	%f635, %f629, %f614, %f555;
	fma.rn.f32 	%f636, %f629, %f616, %f556;
	fma.rn.f32 	%f637, %f629, %f618, %f557;
	ld.shared.f32 	%f638, [%r43+116];
	fma.rn.f32 	%f639, %f638, %f604, %f559;
	fma.rn.f32 	%f640, %f638, %f606, %f560;
	fma.rn.f32 	%f641, %f638, %f608, %f561;
	fma.rn.f32 	%f642, %f638, %f610, %f562;
	fma.rn.f32 	%f643, %f638, %f612, %f563;
	fma.rn.f32 	%f644, %f638, %f614, %f564;
	fma.rn.f32 	%f645, %f638, %f616, %f565;
	fma.rn.f32 	%f646, %f638, %f618, %f566;
	ld.shared.f32 	%f647, [%r43+148];
	fma.rn.f32 	%f648, %f647, %f604, %f568;
	fma.rn.f32 	%f649, %f647, %f606, %f569;
	fma.rn.f32 	%f650, %f647, %f608, %f570;
	fma.rn.f32 	%f651, %f647, %f610, %f571;
	fma.rn.f32 	%f652, %f647, %f612, %f572;
	fma.rn.f32 	%f653, %f647, %f614, %f573;
	fma.rn.f32 	%f654, %f647, %f616, %f574;
	fma.rn.f32 	%f655, %f647, %f618, %f575;
	ld.shared.f32 	%f656, [%r43+180];
	fma.rn.f32 	%f657, %f656, %f604, %f577;
	fma.rn.f32 	%f658, %f656, %f606, %f578;
	fma.rn.f32 	%f659, %f656, %f608, %f579;
	fma.rn.f32 	%f660, %f656, %f610, %f580;
	fma.rn.f32 	%f661, %f656, %f612, %f581;
	fma.rn.f32 	%f662, %f656, %f614, %f582;
	fma.rn.f32 	%f663, %f656, %f616, %f583;
	fma.rn.f32 	%f664, %f656, %f618, %f584;
	ld.shared.f32 	%f665, [%r43+212];
	fma.rn.f32 	%f666, %f665, %f604, %f586;
	fma.rn.f32 	%f667, %f665, %f606, %f587;
	fma.rn.f32 	%f668, %f665, %f608, %f588;
	fma.rn.f32 	%f669, %f665, %f610, %f589;
	fma.rn.f32 	%f670, %f665, %f612, %f590;
	fma.rn.f32 	%f671, %f665, %f614, %f591;
	fma.rn.f32 	%f672, %f665, %f616, %f592;
	fma.rn.f32 	%f673, %f665, %f618, %f593;
	ld.shared.f32 	%f674, [%r43+244];
	fma.rn.f32 	%f675, %f674, %f604, %f595;
	fma.rn.f32 	%f676, %f674, %f606, %f596;
	fma.rn.f32 	%f677, %f674, %f608, %f597;
	fma.rn.f32 	%f678, %f674, %f610, %f598;
	fma.rn.f32 	%f679, %f674, %f612, %f599;
	fma.rn.f32 	%f680, %f674, %f614, %f600;
	fma.rn.f32 	%f681, %f674, %f616, %f601;
	fma.rn.f32 	%f682, %f674, %f618, %f602;
	ld.shared.f32 	%f683, [%r43+24];
	ld.shared.f32 	%f684, [%r47+3072];
	fma.rn.f32 	%f685, %f683, %f684, %f605;
	ld.shared.f32 	%f686, [%r47+3076];
	fma.rn.f32 	%f687, %f683, %f686, %f607;
	ld.shared.f32 	%f688, [%r47+3080];
	fma.rn.f32 	%f689, %f683, %f688, %f609;
	ld.shared.f32 	%f690, [%r47+3084];
	fma.rn.f32 	%f691, %f683, %f690, %f611;
	ld.shared.f32 	%f692, [%r47+3088];
	fma.rn.f32 	%f693, %f683, %f692, %f613;
	ld.shared.f32 	%f694, [%r47+3092];
	fma.rn.f32 	%f695, %f683, %f694, %f615;
	ld.shared.f32 	%f696, [%r47+3096];
	fma.rn.f32 	%f697, %f683, %f696, %f617;
	ld.shared.f32 	%f698, [%r47+3100];
	fma.rn.f32 	%f699, %f683, %f698, %f619;
	ld.shared.f32 	%f700, [%r43+56];
	fma.rn.f32 	%f701, %f700, %f684, %f621;
	fma.rn.f32 	%f702, %f700, %f686, %f622;
	fma.rn.f32 	%f703, %f700, %f688, %f623;
	fma.rn.f32 	%f704, %f700, %f690, %f624;
	fma.rn.f32 	%f705, %f700, %f692, %f625;
	fma.rn.f32 	%f706, %f700, %f694, %f626;
	fma.rn.f32 	%f707, %f700, %f696, %f627;
	fma.rn.f32 	%f708, %f700, %f698, %f628;
	ld.shared.f32 	%f709, [%r43+88];
	fma.rn.f32 	%f710, %f709, %f684, %f630;
	fma.rn.f32 	%f711, %f709, %f686, %f631;
	fma.rn.f32 	%f712, %f709, %f688, %f632;
	fma.rn.f32 	%f713, %f709, %f690, %f633;
	fma.rn.f32 	%f714, %f709, %f692, %f634;
	fma.rn.f32 	%f715, %f709, %f694, %f635;
	fma.rn.f32 	%f716, %f709, %f696, %f636;
	fma.rn.f32 	%f717, %f709, %f698, %f637;
	ld.shared.f32 	%f718, [%r43+120];
	fma.rn.f32 	%f719, %f718, %f684, %f639;
	fma.rn.f32 	%f720, %f718, %f686, %f640;
	fma.rn.f32 	%f721, %f718, %f688, %f641;
	fma.rn.f32 	%f722, %f718, %f690, %f642;
	fma.rn.f32 	%f723, %f718, %f692, %f643;
	fma.rn.f32 	%f724, %f718, %f694, %f644;
	fma.rn.f32 	%f725, %f718, %f696, %f645;
	fma.rn.f32 	%f726, %f718, %f698, %f646;
	ld.shared.f32 	%f727, [%r43+152];
	fma.rn.f32 	%f728, %f727, %f684, %f648;
	fma.rn.f32 	%f729, %f727, %f686, %f649;
	fma.rn.f32 	%f730, %f727, %f688, %f650;
	fma.rn.f32 	%f731, %f727, %f690, %f651;
	fma.rn.f32 	%f732, %f727, %f692, %f652;
	fma.rn.f32 	%f733, %f727, %f694, %f653;
	fma.rn.f32 	%f734, %f727, %f696, %f654;
	fma.rn.f32 	%f735, %f727, %f698, %f655;
	ld.shared.f32 	%f736, [%r43+184];
	fma.rn.f32 	%f737, %f736, %f684, %f657;
	fma.rn.f32 	%f738, %f736, %f686, %f658;
	fma.rn.f32 	%f739, %f736, %f688, %f659;
	fma.rn.f32 	%f740, %f736, %f690, %f660;
	fma.rn.f32 	%f741, %f736, %f692, %f661;
	fma.rn.f32 	%f742, %f736, %f694, %f662;
	fma.rn.f32 	%f743, %f736, %f696, %f663;
	fma.rn.f32 	%f744, %f736, %f698, %f664;
	ld.shared.f32 	%f745, [%r43+216];
	fma.rn.f32 	%f746, %f745, %f684, %f666;
	fma.rn.f32 	%f747, %f745, %f686, %f667;
	fma.rn.f32 	%f748, %f745, %f688, %f668;
	fma.rn.f32 	%f749, %f745, %f690, %f669;
	fma.rn.f32 	%f750, %f745, %f692, %f670;
	fma.rn.f32 	%f751, %f745, %f694, %f671;
	fma.rn.f32 	%f752, %f745, %f696, %f672;
	fma.rn.f32 	%f753, %f745, %f698, %f673;
	ld.shared.f32 	%f754, [%r43+248];
	fma.rn.f32 	%f755, %f754, %f684, %f675;
	fma.rn.f32 	%f756, %f754, %f686, %f676;
	fma.rn.f32 	%f757, %f754, %f688, %f677;
	fma.rn.f32 	%f758, %f754, %f690, %f678;
	fma.rn.f32 	%f759, %f754, %f692, %f679;
	fma.rn.f32 	%f760, %f754, %f694, %f680;
	fma.rn.f32 	%f761, %f754, %f696, %f681;
	fma.rn.f32 	%f762, %f754, %f698, %f682;
	ld.shared.f32 	%f763, [%r43+28];
	ld.shared.f32 	%f764, [%r47+3584];
	fma.rn.f32 	%f906, %f763, %f764, %f685;
	ld.shared.f32 	%f765, [%r47+3588];
	fma.rn.f32 	%f905, %f763, %f765, %f687;
	ld.shared.f32 	%f766, [%r47+3592];
	fma.rn.f32 	%f904, %f763, %f766, %f689;
	ld.shared.f32 	%f767, [%r47+3596];
	fma.rn.f32 	%f903, %f763, %f767, %f691;
	ld.shared.f32 	%f768, [%r47+3600];
	fma.rn.f32 	%f902, %f763, %f768, %f693;
	ld.shared.f32 	%f769, [%r47+3604];
	fma.rn.f32 	%f901, %f763, %f769, %f695;
	ld.shared.f32 	%f770, [%r47+3608];
	fma.rn.f32 	%f900, %f763, %f770, %f697;
	ld.shared.f32 	%f771, [%r47+3612];
	fma.rn.f32 	%f899, %f763, %f771, %f699;
	ld.shared.f32 	%f772, [%r43+60];
	fma.rn.f32 	%f898, %f772, %f764, %f701;
	fma.rn.f32 	%f897, %f772, %f765, %f702;
	fma.rn.f32 	%f896, %f772, %f766, %f703;
	fma.rn.f32 	%f895, %f772, %f767, %f704;
	fma.rn.f32 	%f894, %f772, %f768, %f705;
	fma.rn.f32 	%f893, %f772, %f769, %f706;
	fma.rn.f32 	%f892, %f772, %f770, %f707;
	fma.rn.f32 	%f891, %f772, %f771, %f708;
	ld.shared.f32 	%f773, [%r43+92];
	fma.rn.f32 	%f890, %f773, %f764, %f710;
	fma.rn.f32 	%f889, %f773, %f765, %f711;
	fma.rn.f32 	%f888, %f773, %f766, %f712;
	fma.rn.f32 	%f887, %f773, %f767, %f713;
	fma.rn.f32 	%f886, %f773, %f768, %f714;
	fma.rn.f32 	%f885, %f773, %f769, %f715;
	fma.rn.f32 	%f884, %f773, %f770, %f716;
	fma.rn.f32 	%f883, %f773, %f771, %f717;
	ld.shared.f32 	%f774, [%r43+124];
	fma.rn.f32 	%f882, %f774, %f764, %f719;
	fma.rn.f32 	%f881, %f774, %f765, %f720;
	fma.rn.f32 	%f880, %f774, %f766, %f721;
	fma.rn.f32 	%f879, %f774, %f767, %f722;
	fma.rn.f32 	%f878, %f774, %f768, %f723;
	fma.rn.f32 	%f877, %f774, %f769, %f724;
	fma.rn.f32 	%f876, %f774, %f770, %f725;
	fma.rn.f32 	%f875, %f774, %f771, %f726;
	ld.shared.f32 	%f775, [%r43+156];
	fma.rn.f32 	%f874, %f775, %f764, %f728;
	fma.rn.f32 	%f873, %f775, %f765, %f729;
	fma.rn.f32 	%f872, %f775, %f766, %f730;
	fma.rn.f32 	%f871, %f775, %f767, %f731;
	fma.rn.f32 	%f870, %f775, %f768, %f732;
	fma.rn.f32 	%f869, %f775, %f769, %f733;
	fma.rn.f32 	%f868, %f775, %f770, %f734;
	fma.rn.f32 	%f867, %f775, %f771, %f735;
	ld.shared.f32 	%f776, [%r43+188];
	fma.rn.f32 	%f866, %f776, %f764, %f737;
	fma.rn.f32 	%f865, %f776, %f765, %f738;
	fma.rn.f32 	%f864, %f776, %f766, %f739;
	fma.rn.f32 	%f863, %f776, %f767, %f740;
	fma.rn.f32 	%f862, %f776, %f768, %f741;
	fma.rn.f32 	%f861, %f776, %f769, %f742;
	fma.rn.f32 	%f860, %f776, %f770, %f743;
	fma.rn.f32 	%f859, %f776, %f771, %f744;
	ld.shared.f32 	%f777, [%r43+220];
	fma.rn.f32 	%f858, %f777, %f764, %f746;
	fma.rn.f32 	%f857, %f777, %f765, %f747;
	fma.rn.f32 	%f856, %f777, %f766, %f748;
	fma.rn.f32 	%f855, %f777, %f767, %f749;
	fma.rn.f32 	%f854, %f777, %f768, %f750;
	fma.rn.f32 	%f853, %f777, %f769, %f751;
	fma.rn.f32 	%f852, %f777, %f770, %f752;
	fma.rn.f32 	%f851, %f777, %f771, %f753;
	ld.shared.f32 	%f778, [%r43+252];
	fma.rn.f32 	%f850, %f778, %f764, %f755;
	fma.rn.f32 	%f849, %f778, %f765, %f756;
	fma.rn.f32 	%f848, %f778, %f766, %f757;
	fma.rn.f32 	%f847, %f778, %f767, %f758;
	fma.rn.f32 	%f846, %f778, %f768, %f759;
	fma.rn.f32 	%f845, %f778, %f769, %f760;
	fma.rn.f32 	%f844, %f778, %f770, %f761;
	fma.rn.f32 	%f843, %f778, %f771, %f762;
	bar.sync 	0;
	add.s32 	%r65, %r65, 1;
	setp.eq.s32 	%p2, %r65, 0;
	add.s32 	%r64, %r64, 8;
	shl.b32 	%r48, %r61, 3;
	add.s32 	%r63, %r63, %r48;
	@%p2 bra 	$L__BB0_3;
	bra.uni 	$L__BB0_2;
$L__BB0_3:
	ld.param.u32 	%r62, [_Z22sgemm_thread_tile_vec4PfS_S_iii_param_4];
	ld.param.u64 	%rd23, [_Z22sgemm_thread_tile_vec4PfS_S_iii_param_2];
	cvta.to.global.u64 	%rd10, %rd23;
	mov.u32 	%r49, %tid.y;
	shl.b32 	%r50, %r49, 3;
	mov.u32 	%r51, %ctaid.y;
	shl.b32 	%r52, %r51, 7;
	add.s32 	%r53, %r52, %r50;
	mov.u32 	%r54, %tid.x;
	shl.b32 	%r55, %r54, 3;
	mov.u32 	%r56, %ctaid.x;
	shl.b32 	%r57, %r56, 7;
	add.s32 	%r58, %r57, %r55;
	mad.lo.s32 	%r59, %r53, %r62, %r58;
	mul.wide.s32 	%rd11, %r59, 4;
	add.s64 	%rd12, %rd10, %rd11;
	st.global.v4.f32 	[%rd12], {%f906, %f905, %f904, %f903};
	st.global.v4.f32 	[%rd12+16], {%f902, %f901, %f900, %f899};
	mul.wide.s32 	%rd13, %r62, 4;
	add.s64 	%rd14, %rd12, %rd13;
	st.global.v4.f32 	[%rd14], {%f898, %f897, %f896, %f895};
	st.global.v4.f32 	[%rd14+16], {%f894, %f893, %f892, %f891};
	add.s64 	%rd15, %rd14, %rd13;
	st.global.v4.f32 	[%rd15], {%f890, %f889, %f888, %f887};
	st.global.v4.f32 	[%rd15+16], {%f886, %f885, %f884, %f883};
	add.s64 	%rd16, %rd15, %rd13;
	st.global.v4.f32 	[%rd16], {%f882, %f881, %f880, %f879};
	st.global.v4.f32 	[%rd16+16], {%f878, %f877, %f876, %f875};
	add.s64 	%rd17, %rd16, %rd13;
	st.global.v4.f32 	[%rd17], {%f874, %f873, %f872, %f871};
	st.global.v4.f32 	[%rd17+16], {%f870, %f869, %f868, %f867};
	add.s64 	%rd18, %rd17, %rd13;
	st.global.v4.f32 	[%rd18], {%f866, %f865, %f864, %f863};
	st.global.v4.f32 	[%rd18+16], {%f862, %f861, %f860, %f859};
	add.s64 	%rd19, %rd18, %rd13;
	st.global.v4.f32 	[%rd19], {%f858, %f857, %f856, %f855};
	st.global.v4.f32 	[%rd19+16], {%f854, %f853, %f852, %f851};
	add.s64 	%rd20, %rd19, %rd13;
	st.global.v4.f32 	[%rd20], {%f850, %f849, %f848, %f847};
	st.global.v4.f32 	[%rd20+16], {%f846, %f845, %f844, %f843};
	ret;

}


// ===== COMPILED SASS (sm_100) =====

	.target	sm_100

	.elftype	@"ET_EXEC"


//--------------------- .note.nv.tkinfo           --------------------------
	.section	.note.nv.tkinfo,"",@"SHT_NOTE"
	.sectionflags	@"SHF_NOTE_NV_TKINFO"
	.tkinfo
        /*0018*/ 	.word	0x00000002
        /*0030*/ 	.string	""
        /*0030*/ 	.string	"ptxas"
        /*0030*/ 	.string	"Cuda compilation tools, release 13.0, V13.0.88"
        /*0030*/ 	.string	"Build cuda_13.0.r13.0/compiler.36424714_0"
        /*0030*/ 	.string	"-arch sm_100 -m 64 "



//--------------------- .note.nv.cuinfo           --------------------------
	.section	.note.nv.cuinfo,"",@"SHT_NOTE"
	.sectionflags	@"SHF_NOTE_NV_CUINFO"
        /*0018*/ 	.short	0x0002
        /*001a*/ 	.short	0x0064
        /*001c*/ 	.short	0x0082
	.zero		2


//--------------------- .nv.info                  --------------------------
	.section	.nv.info,"",@"SHT_CUDA_INFO"
	.align	4


	//----- nvinfo : EIATTR_REGCOUNT
	.align		4
        /*0000*/ 	.byte	0x04, 0x2f
        /*0002*/ 	.short	(.L_1 - .L_0)
	.align		4
.L_0:
        /*0004*/ 	.word	index@(_Z22sgemm_thread_tile_vec4PfS_S_iii)
        /*0008*/ 	.word	0x00000080


	//----- nvinfo : EIATTR_FRAME_SIZE
	.align		4
.L_1:
        /*000c*/ 	.byte	0x04, 0x11
        /*000e*/ 	.short	(.L_3 - .L_2)
	.align		4
.L_2:
        /*0010*/ 	.word	index@(_Z22sgemm_thread_tile_vec4PfS_S_iii)
        /*0014*/ 	.word	0x00000000


	//----- nvinfo : EIATTR_MIN_STACK_SIZE
	.align		4
.L_3:
        /*0018*/ 	.byte	0x04, 0x12
        /*001a*/ 	.short	(.L_5 - .L_4)
	.align		4
.L_4:
        /*001c*/ 	.word	index@(_Z22sgemm_thread_tile_vec4PfS_S_iii)
        /*0020*/ 	.word	0x00000000
.L_5:


//--------------------- .nv.compat                --------------------------
	.section	.nv.compat,"",@"SHT_CUDA_COMPAT_INFO"
	.align	4
        /*0000*/ 	.byte	0x02, 0x09, 0x00, 0x00, 0x02, 0x02, 0x01, 0x00, 0x02, 0x05, 0x05, 0x00, 0x03, 0x07, 0x01, 0x01
        /*0010*/ 	.byte	0x02, 0x03, 0x00, 0x00, 0x02, 0x06, 0x01, 0x00, 0x04, 0x0b, 0x08, 0x00, 0x09, 0x00, 0x00, 0x00
        /*0020*/ 	.byte	0x00, 0x00, 0x00, 0x00


//--------------------- .nv.info._Z22sgemm_thread_tile_vec4PfS_S_iii --------------------------
	.section	.nv.info._Z22sgemm_thread_tile_vec4PfS_S_iii,"",@"SHT_CUDA_INFO"
	.sectionflags	@""
	.align	4


	//----- nvinfo : EIATTR_CUDA_API_VERSION
	.align		4
        /*0000*/ 	.byte	0x04, 0x37
        /*0002*/ 	.short	(.L_7 - .L_6)
.L_6:
        /*0004*/ 	.word	0x00000082


	//----- nvinfo : EIATTR_KPARAM_INFO
	.align		4
.L_7:
        /*0008*/ 	.byte	0x04, 0x17
        /*000a*/ 	.short	(.L_9 - .L_8)
.L_8:
        /*000c*/ 	.word	0x00000000
        /*0010*/ 	.short	0x0005
        /*0012*/ 	.short	0x0020
        /*0014*/ 	.byte	0x00, 0xf0, 0x11, 0x00


	//----- nvinfo : EIATTR_KPARAM_INFO
	.align		4
.L_9:
        /*0018*/ 	.byte	0x04, 0x17
        /*001a*/ 	.short	(.L_11 - .L_10)
.L_10:
        /*001c*/ 	.word	0x00000000
        /*0020*/ 	.short	0x0004
        /*0022*/ 	.short	0x001c
        /*0024*/ 	.byte	0x00, 0xf0, 0x11, 0x00


	//----- nvinfo : EIATTR_KPARAM_INFO
	.align		4
.L_11:
        /*0028*/ 	.byte	0x04, 0x17
        /*002a*/ 	.short	(.L_13 - .L_12)
.L_12:
        /*002c*/ 	.word	0x00000000
        /*0030*/ 	.short	0x0003
        /*0032*/ 	.short	0x0018
        /*0034*/ 	.byte	0x00, 0xf0, 0x11, 0x00


	//----- nvinfo : EIATTR_KPARAM_INFO
	.align		4
.L_13:
        /*0038*/ 	.byte	0x04, 0x17
        /*003a*/ 	.short	(.L_15 - .L_14)
.L_14:
        /*003c*/ 	.word	0x00000000
        /*0040*/ 	.short	0x0002
        /*0042*/ 	.short	0x0010
        /*0044*/ 	.byte	0x00, 0xf5, 0x21, 0x00


	//----- nvinfo : EIATTR_KPARAM_INFO
	.align		4
.L_15:
        /*0048*/ 	.byte	0x04, 0x17
        /*004a*/ 	.short	(.L_17 - .L_16)
.L_16:
        /*004c*/ 	.word	0x00000000
        /*0050*/ 	.short	0x0001
        /*0052*/ 	.short	0x0008
        /*0054*/ 	.byte	0x00, 0xf5, 0x21, 0x00


	//----- nvinfo : EIATTR_KPARAM_INFO
	.align		4
.L_17:
        /*0058*/ 	.byte	0x04, 0x17
        /*005a*/ 	.short	(.L_19 - .L_18)
.L_18:
        /*005c*/ 	.word	0x00000000
        /*0060*/ 	.short	0x0000
        /*0062*/ 	.short	0x0000
        /*0064*/ 	.byte	0x00, 0xf5, 0x21, 0x00


	//----- nvinfo : EIATTR_SPARSE_MMA_MASK
	.align		4
.L_19:
        /*0068*/ 	.byte	0x03, 0x50
        /*006a*/ 	.short	0x0000


	//----- nvinfo : EIATTR_MAXREG_COUNT
	.align		4
        /*006c*/ 	.byte	0x03, 0x1b
        /*006e*/ 	.short	0x00ff


	//----- nvinfo : EIATTR_NUM_BARRIERS
	.align		4
        /*0070*/ 	.byte	0x02, 0x4c
        /*0072*/ 	.byte	0x01
	.zero		1


	//----- nvinfo : EIATTR_MERCURY_ISA_VERSION
	.align		4
        /*0074*/ 	.byte	0x03, 0x5f
        /*0076*/ 	.short	0x0101


	//----- nvinfo : EIATTR_VRC_CTA_INIT_COUNT
	.align		4
        /*0078*/ 	.byte	0x02, 0x4a
	.zero		1
	.zero		1


	//----- nvinfo : EIATTR_EXIT_INSTR_OFFSETS
	.align		4
        /*007c*/ 	.byte	0x04, 0x1c
        /*007e*/ 	.short	(.L_21 - .L_20)


	//   ....[0]....
.L_20:
        /*0080*/ 	.word	0x00002a00


	//----- nvinfo : EIATTR_CBANK_PARAM_SIZE
	.align		4
.L_21:
        /*0084*/ 	.byte	0x03, 0x19
        /*0086*/ 	.short	0x0024


	//----- nvinfo : EIATTR_PARAM_CBANK
	.align		4
        /*0088*/ 	.byte	0x04, 0x0a
        /*008a*/ 	.short	(.L_23 - .L_22)
	.align		4
.L_22:
        /*008c*/ 	.word	index@(.nv.constant0._Z22sgemm_thread_tile_vec4PfS_S_iii)
        /*0090*/ 	.short	0x0380
        /*0092*/ 	.short	0x0024


	//----- nvinfo : EIATTR_SW_WAR
	.align		4
.L_23:
        /*0094*/ 	.byte	0x04, 0x36
        /*0096*/ 	.short	(.L_25 - .L_24)
.L_24:
        /*0098*/ 	.word	0x00000008
.L_25:


//--------------------- .nv.callgraph             --------------------------
	.section	.nv.callgraph,"",@"SHT_CUDA_CALLGRAPH"
	.align	4
	.sectionentsize	8
	.align		4
        /*0000*/ 	.word	0x00000000
	.align		4
        /*0004*/ 	.word	0xffffffff
	.align		4
        /*0008*/ 	.word	0x00000000
	.align		4
        /*000c*/ 	.word	0xfffffffe
	.align		4
        /*0010*/ 	.word	0x00000000
	.align		4
        /*0014*/ 	.word	0xfffffffd
	.align		4
        /*0018*/ 	.word	0x00000000
	.align		4
        /*001c*/ 	.word	0xfffffffc


//--------------------- .text._Z22sgemm_thread_tile_vec4PfS_S_iii --------------------------
	.section	.text._Z22sgemm_thread_tile_vec4PfS_S_iii,"ax",@progbits
	.align	128
        .global         _Z22sgemm_thread_tile_vec4PfS_S_iii
        .type           _Z22sgemm_thread_tile_vec4PfS_S_iii,@function
        .size           _Z22sgemm_thread_tile_vec4PfS_S_iii,(.L_x_3 - _Z22sgemm_thread_tile_vec4PfS_S_iii)
        .other          _Z22sgemm_thread_tile_vec4PfS_S_iii,@"STO_CUDA_ENTRY STV_DEFAULT"
_Z22sgemm_thread_tile_vec4PfS_S_iii:
.text._Z22sgemm_thread_tile_vec4PfS_S_iii:
[----:B------:R-:W-:Y:S01]  /*0000*/  LDC R1, c[0x0][0x37c] ;  /* 0x0000df00ff017b82 */ /* 0x000fe20000000800 */
[----:B------:R-:W0:Y:S01]  /*0010*/  LDCU UR9, c[0x0][0x3a0] ;  /* 0x00007400ff0977ac */ /* 0x000e220008000800 */
[----:B------:R-:W1:Y:S01]  /*0020*/  S2R R0, SR_TID.X ;  /* 0x0000000000007919 */ /* 0x000e620000002100 */
[----:B------:R-:W-:Y:S02]  /*0030*/  CS2R R70, SRZ ;  /* 0x0000000000467805 */ /* 0x000fe4000001ff00 */
[----:B------:R-:W-:Y:S02]  /*0040*/  CS2R R68, SRZ ;  /* 0x0000000000447805 */ /* 0x000fe4000001ff00 */
[----:B------:R-:W-:Y:S01]  /*0050*/  CS2R R66, SRZ ;  /* 0x0000000000427805 */ /* 0x000fe2000001ff00 */
[----:B------:R-:W2:Y:S01]  /*0060*/  S2R R3, SR_TID.Y ;  /* 0x0000000000037919 */ /* 0x000ea20000002200 */
[----:B------:R-:W-:Y:S02]  /*0070*/  CS2R R64, SRZ ;  /* 0x0000000000407805 */ /* 0x000fe4000001ff00 */
[----:B------:R-:W-:-:S02]  /*0080*/  CS2R R62, SRZ ;  /* 0x00000000003e7805 */ /* 0x000fc4000001ff00 */
[----:B------:R-:W-:Y:S02]  /*0090*/  CS2R R60, SRZ ;  /* 0x00000000003c7805 */ /* 0x000fe4000001ff00 */
[----:B------:R-:W-:Y:S02]  /*00a0*/  CS2R R58, SRZ ;  /* 0x00000000003a7805 */ /* 0x000fe4000001ff00 */
[----:B------:R-:W-:Y:S02]  /*00b0*/  CS2R R56, SRZ ;  /* 0x0000000000387805 */ /* 0x000fe4000001ff00 */
[----:B------:R-:W-:Y:S02]  /*00c0*/  CS2R R54, SRZ ;  /* 0x0000000000367805 */ /* 0x000fe4000001ff00 */
[----:B------:R-:W-:Y:S02]  /*00d0*/  CS2R R52, SRZ ;  /* 0x0000000000347805 */ /* 0x000fe4000001ff00 */
[----:B------:R-:W-:-:S02]  /*00e0*/  CS2R R50, SRZ ;  /* 0x0000000000327805 */ /* 0x000fc4000001ff00 */
[----:B------:R-:W-:Y:S02]  /*00f0*/  CS2R R48, SRZ ;  /* 0x0000000000307805 */ /* 0x000fe4000001ff00 */
[----:B------:R-:W-:Y:S02]  /*0100*/  CS2R R46, SRZ ;  /* 0x00000000002e7805 */ /* 0x000fe4000001ff00 */
[----:B------:R-:W-:Y:S02]  /*0110*/  CS2R R44, SRZ ;  /* 0x00000000002c7805 */ /* 0x000fe4000001ff00 */
[----:B------:R-:W-:Y:S01]  /*0120*/  CS2R R42, SRZ ;  /* 0x00000000002a7805 */ /* 0x000fe2000001ff00 */
[----:B0-----:R-:W-:Y:S01]  /*0130*/  UISETP.GE.AND UP0, UPT, UR9, 0x1, UPT ;  /* 0x000000010900788c */ /* 0x001fe2000bf06270 */
        /* <DEDUP_REMOVED lines=16> */
[----:B------:R-:W-:Y:S01]  /*0240*/  CS2R R8, SRZ ;  /* 0x0000000000087805 */ /* 0x000fe2000001ff00 */
[----:B------:R-:W0:Y:S01]  /*0250*/  LDCU.64 UR10, c[0x0][0x358] ;  /* 0x00006b00ff0a77ac */ /* 0x000e220008000a00 */
[----:B-12---:R-:W-:Y:S05]  /*0260*/  BRA.U !UP0, `(.L_x_0) ;  /* 0x0000002508607547 */ /* 0x006fea000b800000 */
[----:B------:R-:W1:Y:S01]  /*0270*/  S2UR UR8, SR_CgaCtaId ;  /* 0x00000000000879c3 */ /* 0x000e620000008800 */
[----:B------:R-:W2:Y:S01]  /*0280*/  S2R R5, SR_CTAID.Y ;  /* 0x0000000000057919 */ /* 0x000ea20000002600 */
[----:B------:R-:W3:Y:S01]  /*0290*/  LDCU UR7, c[0x0][0x360] ;  /* 0x00006c00ff0777ac */ /* 0x000ee20008000800 */
[----:B------:R-:W-:Y:S01]  /*02a0*/  UMOV UR6, 0x400 ;  /* 0x0000040000067882 */ /* 0x000fe20000000000 */
[----:B------:R-:W-:-:S04]  /*02b0*/  UIADD3 UR5, UPT, UPT, UR9, 0x7, URZ ;  /* 0x0000000709057890 */ /* 0x000fc8000fffe0ff */
[----:B------:R-:W4:Y:S01]  /*02c0*/  S2UR UR4, SR_CTAID.X ;  /* 0x00000000000479c3 */ /* 0x000f220000002500 */
[----:B------:R-:W-:-:S04]  /*02d0*/  USHF.R.U32.HI UR5, URZ, 0x3, UR5 ;  /* 0x00000003ff057899 */ /* 0x000fc80008011605 */
[----:B------:R-:W-:-:S03]  /*02e0*/  UIADD3 UR5, UPT, UPT, -UR5, URZ, URZ ;  /* 0x000000ff05057290 */ /* 0x000fc6000fffe1ff */
[----:B------:R-:W5:Y:S01]  /*02f0*/  LDC R73, c[0x0][0x39c] ;  /* 0x0000e700ff497b82 */ /* 0x000f620000000800 */
[----:B---3--:R-:W-:Y:S01]  /*0300*/  IMAD R0, R3, UR7, R0 ;  /* 0x0000000703007c24 */ /* 0x008fe2000f8e0200 */
[----:B------:R-:W-:Y:S02]  /*0310*/  UIADD3 UR7, UPT, UPT, UR6, 0x1000, URZ ;  /* 0x0000100006077890 */ /* 0x000fe4000fffe0ff */
[----:B-1----:R-:W-:Y:S02]  /*0320*/  ULEA UR6, UR8, UR6, 0x18 ;  /* 0x0000000608067291 */ /* 0x002fe4000f8ec0ff */
[--C-:B------:R-:W-:Y:S01]  /*0330*/  SHF.R.U32.HI R4, RZ, 0x5, R0.reuse ;  /* 0x00000005ff047819 */ /* 0x100fe20000011600 */
[----:B------:R-:W-:Y:S01]  /*0340*/  ULEA UR7, UR8, UR7, 0x18 ;  /* 0x0000000708077291 */ /* 0x000fe2000f8ec0ff */
[----:B------:R-:W-:Y:S02]  /*0350*/  SHF.L.U32 R3, R0, 0x2, RZ ;  /* 0x0000000200037819 */ /* 0x000fe400000006ff */
[----:B------:R-:W-:-:S02]  /*0360*/  SHF.R.U32.HI R2, RZ, 0x1, R0 ;  /* 0x00000001ff027819 */ /* 0x000fc40000011600 */
[----:B------:R-:W-:Y:S01]  /*0370*/  SHF.L.U32 R0, R0, 0x4, RZ ;  /* 0x0000000400007819 */ /* 0x000fe200000006ff */
[----:B----4-:R-:W-:Y:S01]  /*0380*/  USHF.L.U32 UR4, UR4, 0x7, URZ ;  /* 0x0000000704047899 */ /* 0x010fe200080006ff */
[----:B------:R-:W-:Y:S02]  /*0390*/  LEA R100, R4, UR7, 0x9 ;  /* 0x0000000704647c11 */ /* 0x000fe4000f8e48ff */
[----:B------:R-:W-:Y:S02]  /*03a0*/  LOP3.LUT R71, R0, 0x1f0, RZ, 0xc0, !PT ;  /* 0x000001f000477812 */ /* 0x000fe400078ec0ff */
[----:B--2---:R-:W-:Y:S02]  /*03b0*/  LEA R5, R5, R2, 0x7 ;  /* 0x0000000205057211 */ /* 0x004fe400078e38ff */
[----:B------:R-:W-:Y:S01]  /*03c0*/  LOP3.LUT R6, R3, 0x4, RZ, 0xc0, !PT ;  /* 0x0000000403067812 */ /* 0x000fe200078ec0ff */
[----:B-----5:R-:W-:Y:S01]  /*03d0*/  IMAD R73, R4, R73, UR4 ;  /* 0x0000000404497e24 */ /* 0x020fe2000f8e0249 */
[----:B------:R-:W-:-:S02]  /*03e0*/  LEA R7, R2, UR6, 0x5 ;  /* 0x0000000602077c11 */ /* 0x000fc4000f8e28ff */
[----:B------:R-:W-:Y:S01]  /*03f0*/  LOP3.LUT R4, R0, 0x10, RZ, 0xc0, !PT ;  /* 0x0000001000047812 */ /* 0x000fe200078ec0ff */
[----:B------:R-:W-:Y:S01]  /*0400*/  IMAD R6, R5, UR9, R6 ;  /* 0x0000000905067c24 */ /* 0x000fe2000f8e0206 */
[----:B------:R-:W-:Y:S02]  /*0410*/  LOP3.LUT R2, R3, 0x7c, RZ, 0xc0, !PT ;  /* 0x0000007c03027812 */ /* 0x000fe400078ec0ff */
[----:B------:R-:W-:Y:S01]  /*0420*/  IADD3 R100, PT, PT, R100, R71, RZ ;  /* 0x0000004764647210 */ /* 0x000fe20007ffe0ff */
[----:B------:R-:W-:Y:S01]  /*0430*/  HFMA2 R71, -RZ, RZ, 0, 0 ;  /* 0x00000000ff477431 */ /* 0x000fe200000001ff */
[----:B------:R-:W-:Y:S02]  /*0440*/  IADD3 R7, PT, PT, R7, R4, RZ ;  /* 0x0000000407077210 */ /* 0x000fe40007ffe0ff */
[----:B------:R-:W-:-:S07]  /*0450*/  IADD3 R2, PT, PT, R2, R73, RZ ;  /* 0x0000004902027210 */ /* 0x000fce0007ffe0ff */
.L_x_1:
[----:B------:R-:W1:Y:S08]  /*0460*/  LDC.64 R72, c[0x0][0x380] ;  /* 0x0000e000ff487b82 */ /* 0x000e700000000a00 */
[----:B------:R-:W2:Y:S01]  /*0470*/  LDC.64 R74, c[0x0][0x388] ;  /* 0x0000e200ff4a7b82 */ /* 0x000ea20000000a00 */
[----:B-1----:R-:W-:-:S05]  /*0480*/  IMAD.WIDE R72, R6, 0x4, R72 ;  /* 0x0000000406487825 */ /* 0x002fca00078e0248 */
[----:B0-----:R-:W3:Y:S01]  /*0490*/  LDG.E.128 R104, desc[UR10][R72.64] ;  /* 0x0000000a48687981 */ /* 0x001ee2000c1e1d00 */
[----:B--2---:R-:W-:-:S05]  /*04a0*/  IMAD.WIDE R74, R2, 0x4, R74 ;  /* 0x00000004024a7825 */ /* 0x004fca00078e024a */
[----:B------:R-:W2:Y:S01]  /*04b0*/  LDG.E.128 R108, desc[UR10][R74.64] ;  /* 0x0000000a4a6c7981 */ /* 0x000ea2000c1e1d00 */
[----:B------:R-:W0:Y:S01]  /*04c0*/  S2UR UR6, SR_CgaCtaId ;  /* 0x00000000000679c3 */ /* 0x000e220000008800 */
[----:B------:R-:W1:Y:S01]  /*04d0*/  S2R R3, SR_TID.Y ;  /* 0x0000000000037919 */ /* 0x000e620000002200 */
[----:B------:R-:W4:Y:S01]  /*04e0*/  S2R R0, SR_TID.X ;  /* 0x0000000000007919 */ /* 0x000f220000002100 */
[----:B------:R-:W-:Y:S02]  /*04f0*/  UMOV UR4, 0x400 ;  /* 0x0000040000047882 */ /* 0x000fe40000000000 */
[----:B------:R-:W-:Y:S02]  /*0500*/  UIADD3 UR7, UPT, UPT, UR4, 0x1000, URZ ;  /* 0x0000100004077890 */ /* 0x000fe4000fffe0ff */
[----:B0-----:R-:W-:Y:S02]  /*0510*/  ULEA UR4, UR6, UR4, 0x18 ;  /* 0x0000000406047291 */ /* 0x001fe4000f8ec0ff */
[----:B------:R-:W-:-:S04]  /*0520*/  ULEA UR7, UR6, UR7, 0x18 ;  /* 0x0000000706077291 */ /* 0x000fc8000f8ec0ff */
[----:B-1----:R-:W-:Y:S02]  /*0530*/  LEA R5, R3, UR4, 0x8 ;  /* 0x0000000403057c11 */ /* 0x002fe4000f8e40ff */
[----:B----4-:R-:W-:Y:S01]  /*0540*/  LEA R4, R0, UR7, 0x5 ;  /* 0x0000000700047c11 */ /* 0x010fe2000f8e28ff */
[----:B---3--:R-:W-:Y:S04]  /*0550*/  STS.128 [R7], R104 ;  /* 0x0000006807007388 */ /* 0x008fe80000000c00 */
[----:B--2---:R-:W-:Y:S01]  /*0560*/  STS.128 [R100], R108 ;  /* 0x0000006c64007388 */ /* 0x004fe20000000c00 */
[----:B------:R-:W-:Y:S06]  /*0570*/  BAR.SYNC.DEFER_BLOCKING 0x0 ;  /* 0x0000000000007b1d */ /* 0x000fec0000010000 */
[----:B------:R-:W-:Y:S04]  /*0580*/  LDS.128 R72, [R5] ;  /* 0x0000000005487984 */ /* 0x000fe80000000c00 */
[----:B------:R-:W0:Y:S04]  /*0590*/  LDS.128 R76, [R4] ;  /* 0x00000000044c7984 */ /* 0x000e280000000c00 */
[----:B------:R-:W1:Y:S04]  /*05a0*/  LDS.128 R80, [R4+0x10] ;  /* 0x0000100004507984 */ /* 0x000e680000000c00 */
[----:B------:R-:W2:Y:S04]  /*05b0*/  LDS.128 R92, [R4+0x210] ;  /* 0x00021000045c7984 */ /* 0x000ea80000000c00 */
[----:B------:R-:W3:Y:S04]  /*05c0*/  LDS.128 R84, [R5+0x20] ;  /* 0x0000200005547984 */ /* 0x000ee80000000c00 */
[----:B------:R-:W4:Y:S04]  /*05d0*/  LDS.128 R88, [R4+0x200] ;  /* 0x0002000004587984 */ /* 0x000f280000000c00 */
[----:B------:R-:W5:Y:S01]  /*05e0*/  LDS.128 R96, [R5+0x40] ;  /* 0x0000400005607984 */ /* 0x000f620000000c00 */
[C---:B0-----:R-:W-:Y:S01]  /*05f0*/  FFMA R101, R72.reuse, R76, R8 ;  /* 0x0000004c48657223 */ /* 0x041fe20000000008 */
[C---:B------:R-:W-:Y:S01]  /*0600*/  FFMA R102, R72.reuse, R77, R9 ;  /* 0x0000004d48667223 */ /* 0x040fe20000000009 */
[C---:B------:R-:W-:Y:S01]  /*0610*/  FFMA R115, R72.reuse, R78, R10 ;  /* 0x0000004e48737223 */ /* 0x040fe2000000000a */
[----:B------:R-:W-:-:S02]  /*0620*/  FFMA R104, R72, R79, R11 ;  /* 0x0000004f48687223 */ /* 0x000fc4000000000b */
[----:B------:R-:W0:Y:S01]  /*0630*/  LDS.128 R8, [R5+0x60] ;  /* 0x0000600005087984 */ /* 0x000e220000000c00 */
[C---:B-1----:R-:W-:Y:S01]  /*0640*/  FFMA R103, R72.reuse, R80, R12 ;  /* 0x0000005048677223 */ /* 0x042fe2000000000c */
[C---:B------:R-:W-:Y:S01]  /*0650*/  FFMA R12, R72.reuse, R81, R13 ;  /* 0x00000051480c7223 */ /* 0x040fe2000000000d */
[C---:B------:R-:W-:Y:S01]  /*0660*/  FFMA R107, R72.reuse, R82, R14 ;  /* 0x00000052486b7223 */ /* 0x040fe2000000000e */
[----:B------:R-:W-:Y:S02]  /*0670*/  FFMA R72, R72, R83, R15 ;  /* 0x0000005348487223 */ /* 0x000fe4000000000f */
[C---:B--2---:R-:W-:Y:S02]  /*0680*/  FFMA R105, R73.reuse, R93, R12 ;  /* 0x0000005d49697223 */ /* 0x044fe4000000000c */
[----:B------:R-:W1:Y:S01]  /*0690*/  LDS.128 R12, [R5+0x80] ;  /* 0x00008000050c7984 */ /* 0x000e620000000c00 */
[----:B---3--:R-:W-:Y:S01]  /*06a0*/  FFMA R106, R84, R77, R17 ;  /* 0x0000004d546a7223 */ /* 0x008fe20000000011 */
[----:B------:R-:W-:Y:S01]  /*06b0*/  FFMA R117, R76, R84, R16 ;  /* 0x000000544c757223 */ /* 0x000fe20000000010 */
[----:B------:R-:W-:Y:S01]  /*06c0*/  FFMA R119, R84, R78, R18 ;  /* 0x0000004e54777223 */ /* 0x000fe20000000012 */
[----:B------:R-:W-:Y:S01]  /*06d0*/  FFMA R17, R80, R84, R20 ;  /* 0x0000005450117223 */ /* 0x000fe20000000014 */
[C---:B------:R-:W-:Y:S01]  /*06e0*/  FFMA R16, R84.reuse, R79, R19 ;  /* 0x0000004f54107223 */ /* 0x040fe20000000013 */
[C---:B------:R-:W-:Y:S01]  /*06f0*/  FFMA R18, R84.reuse, R81, R21 ;  /* 0x0000005154127223 */ /* 0x040fe20000000015 */
[----:B------:R-:W-:Y:S01]  /*0700*/  FFMA R20, R84, R83, R23 ;  /* 0x0000005354147223 */ /* 0x000fe20000000017 */
[----:B----4-:R-:W-:Y:S01]  /*0710*/  FFMA R111, R88, R73, R101 ;  /* 0x00000049586f7223 */ /* 0x010fe20000000065 */
[----:B------:R-:W-:Y:S01]  /*0720*/  FFMA R109, R84, R82, R22 ;  /* 0x00000052546d7223 */ /* 0x000fe20000000016 */
[C---:B------:R-:W-:Y:S01]  /*0730*/  FFMA R101, R73.reuse, R91, R104 ;  /* 0x0000005b49657223 */ /* 0x040fe20000000068 */
[C---:B------:R-:W-:Y:S01]  /*0740*/  FFMA R113, R73.reuse, R89, R102 ;  /* 0x0000005949717223 */ /* 0x040fe20000000066 */
[C---:B------:R-:W-:Y:S01]  /*0750*/  FFMA R115, R73.reuse, R90, R115 ;  /* 0x0000005a49737223 */ /* 0x040fe20000000073 */
[----:B------:R-:W-:Y:S01]  /*0760*/  FFMA R103, R92, R73, R103 ;  /* 0x000000495c677223 */ /* 0x000fe20000000067 */
[C---:B------:R-:W-:Y:S01]  /*0770*/  FFMA R107, R73.reuse, R94, R107 ;  /* 0x0000005e496b7223 */ /* 0x040fe2000000006b */
[----:B------:R-:W-:Y:S01]  /*0780*/  FFMA R72, R73, R95, R72 ;  /* 0x0000005f49487223 */ /* 0x000fe20000000048 */
[-C--:B------:R-:W-:Y:S01]  /*0790*/  FFMA R104, R95, R85.reuse, R20 ;  /* 0x000000555f687223 */ /* 0x080fe20000000014 */
[----:B-----5:R-:W-:Y:S01]  /*07a0*/  FFMA R21, R76, R96, R24 ;  /* 0x000000604c157223 */ /* 0x020fe20000000018 */
[-C--:B------:R-:W-:Y:S01]  /*07b0*/  FFMA R84, R91, R85.reuse, R16 ;  /* 0x000000555b547223 */ /* 0x080fe20000000010 */
[-C--:B------:R-:W-:Y:S01]  /*07c0*/  FFMA R73, R92, R85.reuse, R17 ;  /* 0x000000555c497223 */ /* 0x080fe20000000011 */
[----:B------:R-:W-:Y:S01]  /*07d0*/  FFMA R102, R93, R85, R18 ;  /* 0x000000555d667223 */ /* 0x000fe20000000012 */
[C---:B------:R-:W-:Y:S01]  /*07e0*/  FFMA R20, R96.reuse, R77, R25 ;  /* 0x0000004d60147223 */ /* 0x040fe20000000019 */
[C---:B------:R-:W-:Y:S01]  /*07f0*/  FFMA R23, R96.reuse, R78, R26 ;  /* 0x0000004e60177223 */ /* 0x040fe2000000001a */
[C---:B------:R-:W-:Y:S01]  /*0800*/  FFMA R22, R96.reuse, R79, R27 ;  /* 0x0000004f60167223 */ /* 0x040fe2000000001b */
[----:B------:R-:W-:Y:S01]  /*0810*/  FFMA R24, R96, R81, R29 ;  /* 0x0000005160187223 */ /* 0x000fe2000000001d */
[----:B------:R-:W2:Y:S01]  /*0820*/  LDS.128 R16, [R5+0xa0] ;  /* 0x0000a00005107984 */ /* 0x000ea20000000c00 */
[-C--:B------:R-:W-:Y:S01]  /*0830*/  FFMA R117, R88, R85.reuse, R117 ;  /* 0x0000005558757223 */ /* 0x080fe20000000075 */
[-C--:B------:R-:W-:Y:S01]  /*0840*/  FFMA R106, R89, R85.reuse, R106 ;  /* 0x00000055596a7223 */ /* 0x080fe2000000006a */
[-C--:B------:R-:W-:Y:S01]  /*0850*/  FFMA R119, R90, R85.reuse, R119 ;  /* 0x000000555a777223 */ /* 0x080fe20000000077 */
[----:B------:R-:W-:Y:S01]  /*0860*/  FFMA R109, R94, R85, R109 ;  /* 0x000000555e6d7223 */ /* 0x000fe2000000006d */
[----:B------:R-:W-:Y:S01]  /*0870*/  FFMA R123, R80, R96, R28 ;  /* 0x00000060507b7223 */ /* 0x000fe2000000001c */
[C---:B------:R-:W-:Y:S01]  /*0880*/  FFMA R85, R96.reuse, R82, R30 ;  /* 0x0000005260557223 */ /* 0x040fe2000000001e */
[----:B------:R-:W-:Y:S01]  /*0890*/  FFMA R108, R96, R83, R31 ;  /* 0x00000053606c7223 */ /* 0x000fe2000000001f */
[-C--:B------:R-:W-:Y:S01]  /*08a0*/  FFMA R96, R93, R97.reuse, R24 ;  /* 0x000000615d607223 */ /* 0x080fe20000000018 */
[-C--:B------:R-:W-:Y:S01]  /*08b0*/  FFMA R30, R88, R97.reuse, R21 ;  /* 0x00000061581e7223 */ /* 0x080fe20000000015 */
[-C--:B------:R-:W-:Y:S01]  /*08c0*/  FFMA R31, R89, R97.reuse, R20 ;  /* 0x00000061591f7223 */ /* 0x080fe20000000014 */
[-C--:B------:R-:W-:Y:S01]  /*08d0*/  FFMA R29, R90, R97.reuse, R23 ;  /* 0x000000615a1d7223 */ /* 0x080fe20000000017 */
[----:B------:R-:W-:Y:S01]  /*08e0*/  FFMA R121, R91, R97, R22 ;  /* 0x000000615b797223 */ /* 0x000fe20000000016 */
[----:B0-----:R-:W-:Y:S01]  /*08f0*/  FFMA R25, R76, R8, R32 ;  /* 0x000000084c197223 */ /* 0x001fe20000000020 */
[C---:B------:R-:W-:Y:S01]  /*0900*/  FFMA R27, R8.reuse, R78, R34 ;  /* 0x0000004e081b7223 */ /* 0x040fe20000000022 */
[----:B------:R-:W-:Y:S01]  /*0910*/  FFMA R24, R8, R79, R35 ;  /* 0x0000004f08187223 */ /* 0x000fe20000000023 */
[----:B------:R-:W0:Y:S01]  /*0920*/  LDS.128 R20, [R5+0xc0] ;  /* 0x0000c00005147984 */ /* 0x000e220000000c00 */
[-C--:B------:R-:W-:Y:S01]  /*0930*/  FFMA R123, R92, R97.reuse, R123 ;  /* 0x000000615c7b7223 */ /* 0x080fe2000000007b */
[-C--:B------:R-:W-:Y:S01]  /*0940*/  FFMA R85, R94, R97.reuse, R85 ;  /* 0x000000615e557223 */ /* 0x080fe20000000055 */
[----:B------:R-:W-:Y:S01]  /*0950*/  FFMA R108, R95, R97, R108 ;  /* 0x000000615f6c7223 */ /* 0x000fe2000000006c */
[----:B------:R-:W-:Y:S01]  /*0960*/  FFMA R124, R8, R77, R33 ;  /* 0x0000004d087c7223 */ /* 0x000fe20000000021 */
[----:B------:R-:W-:Y:S01]  /*0970*/  FFMA R33, R80, R8, R36 ;  /* 0x0000000850217223 */ /* 0x000fe20000000024 */
[C---:B------:R-:W-:Y:S01]  /*0980*/  FFMA R122, R8.reuse, R81, R37 ;  /* 0x00000051087a7223 */ /* 0x040fe20000000025 */
[C---:B------:R-:W-:Y:S01]  /*0990*/  FFMA R97, R8.reuse, R82, R38 ;  /* 0x0000005208617223 */ /* 0x040fe20000000026 */
[----:B------:R-:W-:Y:S01]  /*09a0*/  FFMA R8, R8, R83, R39 ;  /* 0x0000005308087223 */ /* 0x000fe20000000027 */
[-C--:B------:R-:W-:Y:S01]  /*09b0*/  FFMA R112, R88, R9.reuse, R25 ;  /* 0x0000000958707223 */ /* 0x080fe20000000019 */
[-C--:B------:R-:W-:Y:S01]  /*09c0*/  FFMA R28, R90, R9.reuse, R27 ;  /* 0x000000095a1c7223 */ /* 0x080fe2000000001b */
[----:B------:R-:W-:-:S02]  /*09d0*/  FFMA R125, R91, R9, R24 ;  /* 0x000000095b7d7223 */ /* 0x000fc40000000018 */
[----:B------:R-:W3:Y:S01]  /*09e0*/  LDS.128 R24, [R5+0xe0] ;  /* 0x0000e00005187984 */ /* 0x000ee20000000c00 */
[-C--:B------:R-:W-:Y:S01]  /*09f0*/  FFMA R124, R89, R9.reuse, R124 ;  /* 0x00000009597c7223 */ /* 0x080fe2000000007c */
[-C--:B------:R-:W-:Y:S01]  /*0a00*/  FFMA R110, R92, R9.reuse, R33 ;  /* 0x000000095c6e7223 */ /* 0x080fe20000000021 */
[-C--:B------:R-:W-:Y:S01]  /*0a10*/  FFMA R122, R93, R9.reuse, R122 ;  /* 0x000000095d7a7223 */ /* 0x080fe2000000007a */
[-C--:B------:R-:W-:Y:S01]  /*0a20*/  FFMA R97, R94, R9.reuse, R97 ;  /* 0x000000095e617223 */ /* 0x080fe20000000061 */
[----:B------:R-:W-:Y:S01]  /*0a30*/  FFMA R8, R95, R9, R8 ;  /* 0x000000095f087223 */ /* 0x000fe20000000008 */
[----:B-1----:R-:W-:Y:S01]  /*0a40*/  FFMA R9, R76, R12, R40 ;  /* 0x0000000c4c097223 */ /* 0x002fe20000000028 */
[C---:B------:R-:W-:Y:S01]  /*0a50*/  FFMA R32, R12.reuse, R77, R41 ;  /* 0x0000004d0c207223 */ /* 0x040fe20000000029 */
[C---:B------:R-:W-:Y:S01]  /*0a60*/  FFMA R33, R12.reuse, R78, R42 ;  /* 0x0000004e0c217223 */ /* 0x040fe2000000002a */
[C---:B------:R-:W-:Y:S01]  /*0a70*/  FFMA R34, R12.reuse, R79, R43 ;  /* 0x0000004f0c227223 */ /* 0x040fe2000000002b */
        /* <DEDUP_REMOVED lines=8> */
[----:B------:R-:W-:-:S02]  /*0b00*/  FFMA R9, R94, R13, R35 ;  /* 0x0000000d5e097223 */ /* 0x000fc40000000023 */
[----:B------:R-:W1:Y:S01]  /*0b10*/  LDS.128 R32, [R4+0x400] ;  /* 0x0004000004207984 */ /* 0x000e620000000c00 */
[----:B--2---:R-:W-:Y:S01]  /*0b20*/  FFMA R36, R16, R77, R49 ;  /* 0x0000004d10247223 */ /* 0x004fe20000000031 */
[-C--:B------:R-:W-:Y:S01]  /*0b30*/  FFMA R41, R92, R13.reuse, R41 ;  /* 0x0000000d5c297223 */ /* 0x080fe20000000029 */
[-C--:B------:R-:W-:Y:S01]  /*0b40*/  FFMA R120, R93, R13.reuse, R120 ;  /* 0x0000000d5d787223 */ /* 0x080fe20000000078 */
[----:B------:R-:W-:Y:S01]  /*0b50*/  FFMA R114, R95, R13, R114 ;  /* 0x0000000d5f727223 */ /* 0x000fe20000000072 */
[----:B------:R-:W-:Y:S01]  /*0b60*/  FFMA R13, R76, R16, R48 ;  /* 0x000000104c0d7223 */ /* 0x000fe20000000030 */
[C---:B------:R-:W-:Y:S01]  /*0b70*/  FFMA R37, R16.reuse, R78, R50 ;  /* 0x0000004e10257223 */ /* 0x040fe20000000032 */
[----:B------:R-:W-:Y:S01]  /*0b80*/  FFMA R38, R16, R79, R51 ;  /* 0x0000004f10267223 */ /* 0x000fe20000000033 */
[----:B------:R-:W-:Y:S01]  /*0b90*/  FFMA R43, R80, R16, R52 ;  /* 0x00000010502b7223 */ /* 0x000fe20000000034 */
[C---:B------:R-:W-:Y:S01]  /*0ba0*/  FFMA R42, R16.reuse, R81, R53 ;  /* 0x00000051102a7223 */ /* 0x040fe20000000035 */
[C---:B------:R-:W-:Y:S01]  /*0bb0*/  FFMA R39, R16.reuse, R82, R54 ;  /* 0x0000005210277223 */ /* 0x040fe20000000036 */
[----:B------:R-:W-:Y:S01]  /*0bc0*/  FFMA R40, R16, R83, R55 ;  /* 0x0000005310287223 */ /* 0x000fe20000000037 */
[----:B------:R-:W-:Y:S01]  /*0bd0*/  FFMA R16, R89, R17, R36 ;  /* 0x0000001159107223 */ /* 0x000fe20000000024 */
[----:B0-----:R-:W-:Y:S01]  /*0be0*/  FFMA R36, R20, R77, R57 ;  /* 0x0000004d14247223 */ /* 0x001fe20000000039 */
[----:B------:R-:W-:Y:S01]  /*0bf0*/  FFMA R50, R88, R17, R13 ;  /* 0x0000001158327223 */ /* 0x000fe2000000000d */
[----:B------:R-:W-:Y:S01]  /*0c00*/  FFMA R46, R20, R83, R63 ;  /* 0x00000053142e7223 */ /* 0x000fe2000000003f */
[-C--:B------:R-:W-:Y:S01]  /*0c10*/  FFMA R54, R90, R17.reuse, R37 ;  /* 0x000000115a367223 */ /* 0x080fe20000000025 */
[-C--:B------:R-:W-:Y:S01]  /*0c20*/  FFMA R53, R91, R17.reuse, R38 ;  /* 0x000000115b357223 */ /* 0x080fe20000000026 */
[-C--:B------:R-:W-:Y:S01]  /*0c30*/  FFMA R43, R92, R17.reuse, R43 ;  /* 0x000000115c2b7223 */ /* 0x080fe2000000002b */
        /* <DEDUP_REMOVED lines=8> */
[----:B---3--:R-:W-:Y:S01]  /*0cc0*/  FFMA R36, R24, R77, R65 ;  /* 0x0000004d18247223 */ /* 0x008fe20000000041 */
[----:B------:R-:W-:Y:S01]  /*0cd0*/  FFMA R47, R80, R20, R60 ;  /* 0x00000014502f7223 */ /* 0x000fe2000000003c */
[----:B------:R-:W-:Y:S01]  /*0ce0*/  FFMA R48, R20, R81, R61 ;  /* 0x0000005114307223 */ /* 0x000fe2000000003d */
[-C--:B------:R-:W-:Y:S01]  /*0cf0*/  FFMA R20, R88, R21.reuse, R17 ;  /* 0x0000001558147223 */ /* 0x080fe20000000011 */
[-C--:B------:R-:W-:Y:S01]  /*0d00*/  FFMA R61, R90, R21.reuse, R37 ;  /* 0x000000155a3d7223 */ /* 0x080fe20000000025 */
[-C--:B------:R-:W-:Y:S01]  /*0d10*/  FFMA R55, R91, R21.reuse, R38 ;  /* 0x000000155b377223 */ /* 0x080fe20000000026 */
[----:B------:R-:W-:Y:S01]  /*0d20*/  FFMA R17, R94, R21, R39 ;  /* 0x000000155e117223 */ /* 0x000fe20000000027 */
[----:B------:R-:W-:-:S02]  /*0d30*/  FFMA R89, R89, R25, R36 ;  /* 0x0000001959597223 */ /* 0x000fc40000000024 */
[----:B------:R-:W0:Y:S01]  /*0d40*/  LDS.128 R36, [R4+0x410] ;  /* 0x0004100004247984 */ /* 0x000e220000000c00 */
[----:B------:R-:W-:Y:S01]  /*0d50*/  FFMA R52, R24, R79, R67 ;  /* 0x0000004f18347223 */ /* 0x000fe20000000043 */
[----:B------:R-:W-:Y:S01]  /*0d60*/  FFMA R79, R80, R24, R68 ;  /* 0x00000018504f7223 */ /* 0x000fe20000000044 */
[C---:B-1----:R-:W-:Y:S01]  /*0d70*/  FFMA R49, R32.reuse, R10, R112 ;  /* 0x0000000a20317223 */ /* 0x042fe20000000070 */
[C---:B------:R-:W-:Y:S01]  /*0d80*/  FFMA R112, R33.reuse, R86, R106 ;  /* 0x0000005621707223 */ /* 0x040fe2000000006a */
[-C--:B------:R-:W-:Y:S01]  /*0d90*/  FFMA R51, R32, R98.reuse, R30 ;  /* 0x0000006220337223 */ /* 0x080fe2000000001e */
[-C--:B------:R-:W-:Y:S01]  /*0da0*/  FFMA R106, R33, R98.reuse, R31 ;  /* 0x00000062216a7223 */ /* 0x080fe2000000001f */
[C---:B------:R-:W-:Y:S01]  /*0db0*/  FFMA R68, R34.reuse, R98, R29 ;  /* 0x0000006222447223 */ /* 0x040fe2000000001d */
[----:B------:R-:W-:Y:S02]  /*0dc0*/  FFMA R60, R34, R10, R28 ;  /* 0x0000000a223c7223 */ /* 0x000fe4000000001c */
[----:B------:R-:W1:Y:S01]  /*0dd0*/  LDS.128 R28, [R4+0x600] ;  /* 0x00060000041c7984 */ /* 0x000e620000000c00 */
[-C--:B------:R-:W-:Y:S01]  /*0de0*/  FFMA R47, R92, R21.reuse, R47 ;  /* 0x000000155c2f7223 */ /* 0x080fe2000000002f */
[-C--:B------:R-:W-:Y:S01]  /*0df0*/  FFMA R48, R93, R21.reuse, R48 ;  /* 0x000000155d307223 */ /* 0x080fe20000000030 */
[----:B------:R-:W-:Y:S01]  /*0e00*/  FFMA R46, R95, R21, R46 ;  /* 0x000000155f2e7223 */ /* 0x000fe2000000002e */
[----:B------:R-:W-:Y:S01]  /*0e10*/  FFMA R21, R76, R24, R64 ;  /* 0x000000184c157223 */ /* 0x000fe20000000040 */
[C---:B------:R-:W-:Y:S01]  /*0e20*/  FFMA R65, R24.reuse, R78, R66 ;  /* 0x0000004e18417223 */ /* 0x040fe20000000042 */
[C---:B------:R-:W-:Y:S01]  /*0e30*/  FFMA R118, R24.reuse, R81, R69 ;  /* 0x0000005118767223 */ /* 0x040fe20000000045 */
[C---:B------:R-:W-:Y:S01]  /*0e40*/  FFMA R67, R24.reuse, R82, R70 ;  /* 0x0000005218437223 */ /* 0x040fe20000000046 */
[----:B------:R-:W-:Y:S01]  /*0e50*/  FFMA R24, R24, R83, R71 ;  /* 0x0000005318187223 */ /* 0x000fe20000000047 */
[-C--:B------:R-:W-:Y:S01]  /*0e60*/  FFMA R69, R88, R25.reuse, R21 ;  /* 0x0000001958457223 */ /* 0x080fe20000000015 */
[-C--:B------:R-:W-:Y:S01]  /*0e70*/  FFMA R65, R90, R25.reuse, R65 ;  /* 0x000000195a417223 */ /* 0x080fe20000000041 */
[-C--:B------:R-:W-:Y:S01]  /*0e80*/  FFMA R91, R91, R25.reuse, R52 ;  /* 0x000000195b5b7223 */ /* 0x080fe20000000034 */
[-C--:B------:R-:W-:Y:S01]  /*0e90*/  FFMA R79, R92, R25.reuse, R79 ;  /* 0x000000195c4f7223 */ /* 0x080fe2000000004f */
[-C--:B------:R-:W-:Y:S01]  /*0ea0*/  FFMA R118, R93, R25.reuse, R118 ;  /* 0x000000195d767223 */ /* 0x080fe20000000076 */
[-C--:B------:R-:W-:Y:S01]  /*0eb0*/  FFMA R67, R94, R25.reuse, R67 ;  /* 0x000000195e437223 */ /* 0x080fe20000000043 */
[----:B------:R-:W-:Y:S01]  /*0ec0*/  FFMA R59, R95, R25, R24 ;  /* 0x000000195f3b7223 */ /* 0x000fe20000000018 */
[C---:B------:R-:W-:Y:S01]  /*0ed0*/  FFMA R111, R32.reuse, R74, R111 ;  /* 0x0000004a206f7223 */ /* 0x040fe2000000006f */
[C---:B------:R-:W-:Y:S01]  /*0ee0*/  FFMA R57, R32.reuse, R86, R117 ;  /* 0x0000005620397223 */ /* 0x040fe20000000075 */
[C---:B------:R-:W-:Y:S01]  /*0ef0*/  FFMA R25, R32.reuse, R14, R116 ;  /* 0x0000000e20197223 */ /* 0x040fe20000000074 */
[C---:B------:R-:W-:Y:S01]  /*0f00*/  FFMA R21, R32.reuse, R18, R50 ;  /* 0x0000001220157223 */ /* 0x040fe20000000032 */
[C---:B------:R-:W-:Y:S01]  /*0f10*/  FFMA R94, R32.reuse, R22, R20 ;  /* 0x00000016205e7223 */ /* 0x040fe20000000014 */
[----:B------:R-:W-:Y:S01]  /*0f20*/  FFMA R82, R32, R26, R69 ;  /* 0x0000001a20527223 */ /* 0x000fe20000000045 */
[----:B------:R-:W-:Y:S01]  /*0f30*/  FFMA R80, R33, R10, R124 ;  /* 0x0000000a21507223 */ /* 0x000fe2000000007c */
[----:B------:R-:W-:Y:S01]  /*0f40*/  FFMA R32, R35, R14, R45 ;  /* 0x0000000e23207223 */ /* 0x000fe2000000002d */
[----:B------:R-:W-:Y:S01]  /*0f50*/  FFMA R70, R74, R34, R115 ;  /* 0x000000224a467223 */ /* 0x000fe20000000073 */
[C---:B------:R-:W-:Y:S01]  /*0f60*/  FFMA R71, R34.reuse, R86, R119 ;  /* 0x0000005622477223 */ /* 0x040fe20000000077 */
[C---:B------:R-:W-:Y:S01]  /*0f70*/  FFMA R56, R34.reuse, R14, R12 ;  /* 0x0000000e22387223 */ /* 0x040fe2000000000c */
[C---:B------:R-:W-:Y:S01]  /*0f80*/  FFMA R54, R34.reuse, R18, R54 ;  /* 0x0000001222367223 */ /* 0x040fe20000000036 */
[C---:B------:R-:W-:Y:S01]  /*0f90*/  FFMA R52, R34.reuse, R22, R61 ;  /* 0x0000001622347223 */ /* 0x040fe2000000003d */
[----:B0-----:R-:W-:Y:S01]  /*0fa0*/  FFMA R124, R37, R98, R96 ;  /* 0x00000062257c7223 */ /* 0x001fe20000000060 */
[----:B------:R-:W-:Y:S01]  /*0fb0*/  FFMA R50, R34, R26, R65 ;  /* 0x0000001a22327223 */ /* 0x000fe20000000041 */
[----:B------:R-:W-:Y:S01]  /*0fc0*/  FFMA R90, R35, R18, R53 ;  /* 0x00000012235a7223 */ /* 0x000fe20000000035 */
[----:B------:R-:W-:Y:S01]  /*0fd0*/  FFMA R45, R36, R74, R103 ;  /* 0x0000004a242d7223 */ /* 0x000fe20000000067 */
[----:B------:R-:W-:Y:S01]  /*0fe0*/  FFMA R58, R74, R39, R72 ;  /* 0x000000274a3a7223 */ /* 0x000fe20000000048 */
[----:B------:R-:W-:Y:S01]  /*0ff0*/  FFMA R96, R39, R10, R8 ;  /* 0x0000000a27607223 */ /* 0x000fe20000000008 */
[C---:B------:R-:W-:Y:S01]  /*1000*/  FFMA R78, R33.reuse, R14, R44 ;  /* 0x0000000e214e7223 */ /* 0x040fe2000000002c */
[----:B------:R-:W-:Y:S01]  /*1010*/  FFMA R76, R33, R18, R16 ;  /* 0x00000012214c7223 */ /* 0x000fe20000000010 */
[----:B------:R-:W-:Y:S01]  /*1020*/  FFMA R34, R35, R98, R121 ;  /* 0x0000006223227223 */ /* 0x000fe20000000079 */
[C---:B------:R-:W-:Y:S01]  /*1030*/  FFMA R53, R36.reuse, R14, R41 ;  /* 0x0000000e24357223 */ /* 0x040fe20000000029 */
[-C--:B------:R-:W-:Y:S01]  /*1040*/  FFMA R103, R36, R18.reuse, R43 ;  /* 0x0000001224677223 */ /* 0x080fe2000000002b */
[-C--:B------:R-:W-:Y:S01]  /*1050*/  FFMA R72, R37, R18.reuse, R42 ;  /* 0x0000001225487223 */ /* 0x080fe2000000002a */
[----:B------:R-:W-:Y:S01]  /*1060*/  FFMA R8, R39, R18, R40 ;  /* 0x0000001227087223 */ /* 0x000fe20000000028 */
[C---:B------:R-:W-:Y:S01]  /*1070*/  FFMA R116, R74.reuse, R33, R113 ;  /* 0x000000214a747223 */ /* 0x040fe20000000071 */
[C---:B------:R-:W-:Y:S01]  /*1080*/  FFMA R66, R33.reuse, R22, R63 ;  /* 0x0000001621427223 */ /* 0x040fe2000000003f */
[----:B------:R-:W-:Y:S01]  /*1090*/  FFMA R62, R33, R26, R89 ;  /* 0x0000001a213e7223 */ /* 0x000fe20000000059 */
[C---:B------:R-:W-:Y:S01]  /*10a0*/  FFMA R44, R74.reuse, R35, R101 ;  /* 0x000000234a2c7223 */ /* 0x040fe20000000065 */
[C---:B------:R-:W-:Y:S01]  /*10b0*/  FFMA R92, R35.reuse, R86, R84 ;  /* 0x00000056235c7223 */ /* 0x040fe20000000054 */
[C---:B------:R-:W-:Y:S01]  /*10c0*/  FFMA R88, R35.reuse, R10, R125 ;  /* 0x0000000a23587223 */ /* 0x040fe2000000007d */
[C---:B------:R-:W-:Y:S01]  /*10d0*/  FFMA R16, R35.reuse, R22, R55 ;  /* 0x0000001623107223 */ /* 0x040fe20000000037 */
[----:B------:R-:W-:Y:S01]  /*10e0*/  FFMA R20, R35, R26, R91 ;  /* 0x0000001a23147223 */ /* 0x000fe2000000005b */
[----:B------:R-:W0:Y:S01]  /*10f0*/  LDS.128 R40, [R4+0x610] ;  /* 0x0006100004287984 */ /* 0x000e220000000c00 */
[----:B------:R-:W-:Y:S01]  /*1100*/  FFMA R64, R74, R37, R105 ;  /* 0x000000254a407223 */ /* 0x000fe20000000069 */
[C---:B------:R-:W-:Y:S01]  /*1110*/  FFMA R125, R36.reuse, R86, R73 ;  /* 0x00000056247d7223 */ /* 0x040fe20000000049 */
[-C--:B------:R-:W-:Y:S01]  /*1120*/  FFMA R121, R36, R98.reuse, R123 ;  /* 0x0000006224797223 */ /* 0x080fe2000000007b */
[CC--:B------:R-:W-:Y:S01]  /*1130*/  FFMA R117, R38.reuse, R98.reuse, R85 ;  /* 0x0000006226757223 */ /* 0x0c0fe20000000055 */
[----:B------:R-:W-:Y:S01]  /*1140*/  FFMA R12, R39, R98, R108 ;  /* 0x00000062270c7223 */ /* 0x000fe2000000006c */
[----:B------:R-:W-:Y:S01]  /*1150*/  FFMA R105, R38, R14, R9 ;  /* 0x0000000e26697223 */ /* 0x000fe20000000009 */
[----:B------:R-:W-:Y:S01]  /*1160*/  FFMA R61, R74, R38, R107 ;  /* 0x000000264a3d7223 */ /* 0x000fe2000000006b */
[-C--:B------:R-:W-:Y:S01]  /*1170*/  FFMA R102, R37, R86.reuse, R102 ;  /* 0x0000005625667223 */ /* 0x080fe20000000066 */
[CC--:B------:R-:W-:Y:S01]  /*1180*/  FFMA R69, R38.reuse, R86.reuse, R109 ;  /* 0x0000005626457223 */ /* 0x0c0fe2000000006d */
[----:B------:R-:W-:Y:S01]  /*1190*/  FFMA R104, R39, R86, R104 ;  /* 0x0000005627687223 */ /* 0x000fe20000000068 */
[C---:B------:R-:W-:Y:S01]  /*11a0*/  FFMA R55, R38.reuse, R10, R97 ;  /* 0x0000000a26377223 */ /* 0x040fe20000000061 */
[C---:B------:R-:W-:Y:S01]  /*11b0*/  FFMA R95, R38.reuse, R18, R13 ;  /* 0x00000012265f7223 */ /* 0x040fe2000000000d */
[----:B------:R-:W-:Y:S01]  /*11c0*/  FFMA R77, R38, R22, R17 ;  /* 0x00000016264d7223 */ /* 0x000fe20000000011 */
[-C--:B------:R-:W-:Y:S01]  /*11d0*/  FFMA R79, R36, R26.reuse, R79 ;  /* 0x0000001a244f7223 */ /* 0x080fe2000000004f */
[-C--:B------:R-:W-:Y:S01]  /*11e0*/  FFMA R118, R37, R26.reuse, R118 ;  /* 0x0000001a25767223 */ /* 0x080fe20000000076 */
[-C--:B------:R-:W-:Y:S01]  /*11f0*/  FFMA R67, R38, R26.reuse, R67 ;  /* 0x0000001a26437223 */ /* 0x080fe20000000043 */
[----:B------:R-:W-:Y:S01]  /*1200*/  FFMA R108, R39, R26, R59 ;  /* 0x0000001a276c7223 */ /* 0x000fe2000000003b */
[C---:B-1----:R-:W-:Y:S01]  /*1210*/  FFMA R73, R28.reuse, R75, R111 ;  /* 0x0000004b1c497223 */ /* 0x042fe2000000006f */
[C---:B------:R-:W-:Y:S01]  /*1220*/  FFMA R123, R28.reuse, R87, R57 ;  /* 0x000000571c7b7223 */ /* 0x040fe20000000039 */
[C---:B------:R-:W-:Y:S01]  /*1230*/  FFMA R85, R28.reuse, R15, R25 ;  /* 0x0000000f1c557223 */ /* 0x040fe20000000019 */
[----:B------:R-:W-:Y:S01]  /*1240*/  FFMA R9, R28, R19, R21 ;  /* 0x000000131c097223 */ /* 0x000fe20000000015 */
[CC--:B------:R-:W-:Y:S01]  /*1250*/  FFMA R113, R36.reuse, R10.reuse, R110 ;  /* 0x0000000a24717223 */ /* 0x0c0fe2000000006e */
[C---:B------:R-:W-:Y:S01]  /*1260*/  FFMA R122, R37.reuse, R10, R122 ;  /* 0x0000000a257a7223 */ /* 0x040fe2000000007a */
[-C--:B------:R-:W-:Y:S01]  /*1270*/  FFMA R120, R37, R14.reuse, R120 ;  /* 0x0000000e25787223 */ /* 0x080fe20000000078 */
[----:B------:R-:W-:Y:S01]  /*1280*/  FFMA R114, R39, R14, R114 ;  /* 0x0000000e27727223 */ /* 0x000fe20000000072 */
[-C--:B------:R-:W-:Y:S01]  /*1290*/  FFMA R81, R36, R22.reuse, R47 ;  /* 0x0000001624517223 */ /* 0x080fe2000000002f */
[-C--:B------:R-:W-:Y:S01]  /*12a0*/  FFMA R18, R37, R22.reuse, R48 ;  /* 0x0000001625127223 */ /* 0x080fe20000000030 */
[----:B------:R-:W-:Y:S01]  /*12b0*/  FFMA R24, R39, R22, R46 ;  /* 0x0000001627187223 */ /* 0x000fe2000000002e */
[C---:B------:R-:W-:Y:S01]  /*12c0*/  FFMA R119, R28.reuse, R99, R51 ;  /* 0x000000631c777223 */ /* 0x040fe20000000033 */
[C---:B------:R-:W-:Y:S01]  /*12d0*/  FFMA R107, R28.reuse, R11, R49 ;  /* 0x0000000b1c6b7223 */ /* 0x040fe20000000031 */
[C---:B------:R-:W-:Y:S01]  /*12e0*/  FFMA R25, R28.reuse, R23, R94 ;  /* 0x000000171c197223 */ /* 0x040fe2000000005e */
[----:B------:R-:W-:Y:S01]  /*12f0*/  FFMA R17, R28, R27, R82 ;  /* 0x0000001b1c117223 */ /* 0x000fe20000000052 */
[----:B------:R-:W-:Y:S01]  /*1300*/  FFMA R98, R75, R29, R116 ;  /* 0x0000001d4b627223 */ /* 0x000fe20000000074 */
[C---:B------:R-:W-:Y:S01]  /*1310*/  FFMA R21, R29.reuse, R87, R112 ;  /* 0x000000571d157223 */ /* 0x040fe20000000070 */
[C---:B------:R-:W-:Y:S01]  /*1320*/  FFMA R89, R29.reuse, R99, R106 ;  /* 0x000000631d597223 */ /* 0x040fe2000000006a */
[C---:B------:R-:W-:Y:S01]  /*1330*/  FFMA R111, R29.reuse, R11, R80 ;  /* 0x0000000b1d6f7223 */ /* 0x040fe20000000050 */
[C---:B------:R-:W-:Y:S01]  /*1340*/  FFMA R97, R29.reuse, R15, R78 ;  /* 0x0000000f1d617223 */ /* 0x040fe2000000004e */
[C---:B------:R-:W-:Y:S01]  /*1350*/  FFMA R91, R29.reuse, R19, R76 ;  /* 0x000000131d5b7223 */ /* 0x040fe2000000004c */
[C---:B------:R-:W-:Y:S01]  /*1360*/  FFMA R59, R29.reuse, R23, R66 ;  /* 0x000000171d3b7223 */ /* 0x040fe20000000042 */
[----:B------:R-:W-:Y:S01]  /*1370*/  FFMA R57, R29, R27, R62 ;  /* 0x0000001b1d397223 */ /* 0x000fe2000000003e */
[C---:B------:R-:W-:Y:S01]  /*1380*/  FFMA R63, R75.reuse, R30, R70 ;  /* 0x0000001e4b3f7223 */ /* 0x040fe20000000046 */
[C---:B------:R-:W-:Y:S01]  /*1390*/  FFMA R71, R30.reuse, R87, R71 ;  /* 0x000000571e477223 */ /* 0x040fe20000000047 */
[C---:B------:R-:W-:Y:S01]  /*13a0*/  FFMA R115, R30.reuse, R99, R68 ;  /* 0x000000631e737223 */ /* 0x040fe20000000044 */
[C---:B------:R-:W-:Y:S01]  /*13b0*/  FFMA R109, R30.reuse, R11, R60 ;  /* 0x0000000b1e6d7223 */ /* 0x040fe2000000003c */
        /* <DEDUP_REMOVED lines=12> */
[----:B------:R-:W-:Y:S04]  /*1480*/  LDS.128 R36, [R5+0x10] ;  /* 0x0000100005247984 */ /* 0x000fe80000000c00 */
[----:B------:R-:W1:Y:S04]  /*1490*/  LDS.128 R48, [R4+0x800] ;  /* 0x0008000004307984 */ /* 0x000e680000000c00 */
[----:B------:R-:W2:Y:S04]  /*14a0*/  LDS.128 R32, [R4+0x810] ;  /* 0x0008100004207984 */ /* 0x000ea80000000c00 */
[----:B------:R-:W3:Y:S01]  /*14b0*/  LDS.128 R28, [R5+0x30] ;  /* 0x00003000051c7984 */ /* 0x000ee20000000c00 */
[C---:B0-----:R-:W-:Y:S01]  /*14c0*/  FFMA R66, R40.reuse, R75, R45 ;  /* 0x0000004b28427223 */ /* 0x041fe2000000002d */
[----:B------:R-:W-:Y:S01]  /*14d0*/  FFMA R61, R75, R42, R61 ;  /* 0x0000002a4b3d7223 */ /* 0x000fe2000000003d */
[-C--:B------:R-:W-:Y:S01]  /*14e0*/  FFMA R125, R40, R87.reuse, R125 ;  /* 0x00000057287d7223 */ /* 0x080fe2000000007d */
[-C--:B------:R-:W-:Y:S01]  /*14f0*/  FFMA R22, R41, R87.reuse, R102 ;  /* 0x0000005729167223 */ /* 0x080fe20000000066 */
[-C--:B------:R-:W-:Y:S01]  /*1500*/  FFMA R69, R42, R87.reuse, R69 ;  /* 0x000000572a457223 */ /* 0x080fe20000000045 */
[----:B------:R-:W-:Y:S01]  /*1510*/  FFMA R14, R43, R87, R104 ;  /* 0x000000572b0e7223 */ /* 0x000fe20000000068 */
[----:B------:R-:W0:Y:S01]  /*1520*/  LDS.128 R44, [R5+0x50] ;  /* 0x00005000052c7984 */ /* 0x000e220000000c00 */
[-C--:B------:R-:W-:Y:S01]  /*1530*/  FFMA R113, R40, R11.reuse, R113 ;  /* 0x0000000b28717223 */ /* 0x080fe20000000071 */
[-C--:B------:R-:W-:Y:S01]  /*1540*/  FFMA R122, R41, R11.reuse, R122 ;  /* 0x0000000b297a7223 */ /* 0x080fe2000000007a */
[-C--:B------:R-:W-:Y:S01]  /*1550*/  FFMA R87, R42, R11.reuse, R55 ;  /* 0x0000000b2a577223 */ /* 0x080fe20000000037 */
[----:B------:R-:W-:Y:S01]  /*1560*/  FFMA R96, R43, R11, R96 ;  /* 0x0000000b2b607223 */ /* 0x000fe20000000060 */
[C---:B------:R-:W-:Y:S01]  /*1570*/  FFMA R64, R75.reuse, R41, R64 ;  /* 0x000000294b407223 */ /* 0x040fe20000000040 */
[----:B------:R-:W-:Y:S01]  /*1580*/  FFMA R58, R75, R43, R58 ;  /* 0x0000002b4b3a7223 */ /* 0x000fe2000000003a */
[C---:B------:R-:W-:Y:S01]  /*1590*/  FFMA R11, R40.reuse, R15, R53 ;  /* 0x0000000f280b7223 */ /* 0x040fe20000000035 */
[-C--:B------:R-:W-:Y:S01]  /*15a0*/  FFMA R103, R40, R19.reuse, R103 ;  /* 0x0000001328677223 */ /* 0x080fe20000000067 */
[----:B------:R-:W4:Y:S01]  /*15b0*/  LDS.128 R52, [R5+0x70] ;  /* 0x0000700005347984 */ /* 0x000f220000000c00 */
[-C--:B------:R-:W-:Y:S01]  /*15c0*/  FFMA R72, R41, R19.reuse, R72 ;  /* 0x0000001329487223 */ /* 0x080fe20000000048 */
[-C--:B------:R-:W-:Y:S01]  /*15d0*/  FFMA R95, R42, R19.reuse, R95 ;  /* 0x000000132a5f7223 */ /* 0x080fe2000000005f */
[----:B------:R-:W-:Y:S01]  /*15e0*/  FFMA R8, R43, R19, R8 ;  /* 0x000000132b087223 */ /* 0x000fe20000000008 */
[C---:B------:R-:W-:Y:S01]  /*15f0*/  FFMA R75, R40.reuse, R23, R81 ;  /* 0x00000017284b7223 */ /* 0x040fe20000000051 */
[-C--:B------:R-:W-:Y:S01]  /*1600*/  FFMA R121, R40, R99.reuse, R121 ;  /* 0x0000006328797223 */ /* 0x080fe20000000079 */
[-C--:B------:R-:W-:Y:S01]  /*1610*/  FFMA R124, R41, R99.reuse, R124 ;  /* 0x00000063297c7223 */ /* 0x080fe2000000007c */
[CC--:B------:R-:W-:Y:S01]  /*1620*/  FFMA R117, R42.reuse, R99.reuse, R117 ;  /* 0x000000632a757223 */ /* 0x0c0fe20000000075 */
[----:B------:R-:W-:Y:S01]  /*1630*/  FFMA R10, R43, R99, R12 ;  /* 0x000000632b0a7223 */ /* 0x000fe2000000000c */
[-C--:B------:R-:W-:Y:S01]  /*1640*/  FFMA R18, R41, R23.reuse, R18 ;  /* 0x0000001729127223 */ /* 0x080fe20000000012 */
[-C--:B------:R-:W-:Y:S01]  /*1650*/  FFMA R19, R42, R23.reuse, R77 ;  /* 0x000000172a137223 */ /* 0x080fe2000000004d */
[----:B------:R-:W-:Y:S01]  /*1660*/  FFMA R24, R43, R23, R24 ;  /* 0x000000172b187223 */ /* 0x000fe20000000018 */
[----:B------:R-:W5:Y:S01]  /*1670*/  LDS.128 R80, [R5+0x90] ;  /* 0x0000900005507984 */ /* 0x000f620000000c00 */
[C---:B-1----:R-:W-:Y:S01]  /*1680*/  FFMA R12, R36.reuse, R50, R63 ;  /* 0x00000032240c7223 */ /* 0x042fe2000000003f */
[----:B--2---:R-:W-:-:S02]  /*1690*/  FFMA R20, R36, R34, R61 ;  /* 0x0000002224147223 */ /* 0x004fc4000000003d */
[----:B------:R-:W1:Y:S01]  /*16a0*/  LDS.128 R60, [R5+0xd0] ;  /* 0x0000d000053c7984 */ /* 0x000e620000000c00 */
[C---:B---3--:R-:W-:Y:S01]  /*16b0*/  FFMA R99, R28.reuse, R50, R71 ;  /* 0x000000321c637223 */ /* 0x048fe20000000047 */
[C---:B------:R-:W-:Y:S02]  /*16c0*/  FFMA R23, R28.reuse, R34, R69 ;  /* 0x000000221c177223 */ /* 0x040fe40000000045 */
[----:B------:R-:W2:Y:S01]  /*16d0*/  LDS.128 R68, [R5+0xf0] ;  /* 0x0000f00005447984 */ /* 0x000ea20000000c00 */
[----:B------:R-:W-:Y:S01]  /*16e0*/  FFMA R112, R28, R49, R21 ;  /* 0x000000311c707223 */ /* 0x000fe20000000015 */
[-C--:B------:R-:W-:Y:S01]  /*16f0*/  FFMA R106, R48, R28.reuse, R123 ;  /* 0x0000001c306a7223 */ /* 0x080fe2000000007b */
[----:B------:R-:W-:Y:S01]  /*1700*/  FFMA R92, R28, R51, R92 ;  /* 0x000000331c5c7223 */ /* 0x000fe2000000005c */
[----:B------:R-:W-:Y:S01]  /*1710*/  FFMA R21, R32, R28, R125 ;  /* 0x0000001c20157223 */ /* 0x000fe2000000007d */
[----:B------:R-:W-:Y:S01]  /*1720*/  FFMA R22, R28, R33, R22 ;  /* 0x000000211c167223 */ /* 0x000fe20000000016 */
        /* <DEDUP_REMOVED lines=8> */
[-C--:B------:R-:W-:Y:S01]  /*17b0*/  FFMA R58, R36, R35.reuse, R58 ;  /* 0x00000023243a7223 */ /* 0x080fe2000000003a */
[----:B------:R-:W-:Y:S01]  /*17c0*/  FFMA R28, R28, R35, R14 ;  /* 0x000000231c1c7223 */ /* 0x000fe2000000000e */
[----:B0-----:R-:W-:Y:S01]  /*17d0*/  FFMA R102, R44, R49, R89 ;  /* 0x000000312c667223 */ /* 0x001fe20000000059 */
        /* <DEDUP_REMOVED lines=8> */
[----:B------:R0:W3:Y:S01]  /*1860*/  LDS.128 R76, [R5+0xb0] ;  /* 0x0000b000054c7984 */ /* 0x0000e20000000c00 */
[----:B----4-:R-:W-:Y:S01]  /*1870*/  FFMA R116, R48, R52, R107 ;  /* 0x0000003430747223 */ /* 0x010fe2000000006b */
[C---:B------:R-:W-:Y:S01]  /*1880*/  FFMA R104, R52.reuse, R49, R111 ;  /* 0x0000003134687223 */ /* 0x040fe2000000006f */
[C---:B------:R-:W-:Y:S01]  /*1890*/  FFMA R94, R52.reuse, R50, R109 ;  /* 0x00000032345e7223 */ /* 0x040fe2000000006d */
[----:B------:R-:W-:Y:S01]  /*18a0*/  FFMA R88, R52, R51, R88 ;  /* 0x0000003334587223 */ /* 0x000fe20000000058 */
[----:B------:R-:W-:Y:S01]  /*18b0*/  FFMA R10, R32, R52, R113 ;  /* 0x00000034200a7223 */ /* 0x000fe20000000071 */
[C---:B------:R-:W-:Y:S01]  /*18c0*/  FFMA R122, R52.reuse, R33, R122 ;  /* 0x00000021347a7223 */ /* 0x040fe2000000007a */
[C---:B------:R-:W-:Y:S01]  /*18d0*/  FFMA R87, R52.reuse, R34, R87 ;  /* 0x0000002234577223 */ /* 0x040fe20000000057 */
[----:B------:R-:W-:Y:S01]  /*18e0*/  FFMA R44, R52, R35, R96 ;  /* 0x00000023342c7223 */ /* 0x000fe20000000060 */
[----:B-----5:R-:W-:Y:S01]  /*18f0*/  FFMA R123, R48, R80, R85 ;  /* 0x00000050307b7223 */ /* 0x020fe20000000055 */
[C---:B------:R-:W-:Y:S01]  /*1900*/  FFMA R52, R80.reuse, R51, R74 ;  /* 0x0000003350347223 */ /* 0x040fe2000000004a */
[C---:B------:R-:W-:Y:S01]  /*1910*/  FFMA R97, R80.reuse, R49, R97 ;  /* 0x0000003150617223 */ /* 0x040fe20000000061 */
[----:B------:R-:W-:Y:S01]  /*1920*/  FFMA R96, R80, R50, R101 ;  /* 0x0000003250607223 */ /* 0x000fe20000000065 */
[----:B------:R-:W-:Y:S01]  /*1930*/  FFMA R11, R32, R80, R11 ;  /* 0x00000050200b7223 */ /* 0x000fe2000000000b */
[C---:B------:R-:W-:Y:S01]  /*1940*/  FFMA R120, R80.reuse, R33, R120 ;  /* 0x0000002150787223 */ /* 0x040fe20000000078 */
[CC--:B------:R-:W-:Y:S01]  /*1950*/  FFMA R85, R80.reuse, R34.reuse, R105 ;  /* 0x0000002250557223 */ /* 0x0c0fe20000000069 */
[----:B------:R-:W-:Y:S01]  /*1960*/  FFMA R74, R80, R35, R114 ;  /* 0x00000023504a7223 */ /* 0x000fe20000000072 */
[-C--:B------:R-:W-:Y:S01]  /*1970*/  FFMA R118, R41, R27.reuse, R118 ;  /* 0x0000001b29767223 */ /* 0x080fe20000000076 */
[-C--:B------:R-:W-:Y:S01]  /*1980*/  FFMA R67, R42, R27.reuse, R67 ;  /* 0x0000001b2a437223 */ /* 0x080fe20000000043 */
[----:B------:R-:W-:Y:S01]  /*1990*/  FFMA R108, R43, R27, R108 ;  /* 0x0000001b2b6c7223 */ /* 0x000fe2000000006c */
[C---:B-1----:R-:W-:Y:S01]  /*19a0*/  FFMA R114, R60.reuse, R51, R16 ;  /* 0x000000333c727223 */ /* 0x042fe20000000010 */
[C---:B------:R-:W-:Y:S01]  /*19b0*/  FFMA R80, R60.reuse, R33, R18 ;  /* 0x000000213c507223 */ /* 0x040fe20000000012 */
[----:B0-----:R-:W-:Y:S01]  /*19c0*/  FFMA R5, R60, R34, R19 ;  /* 0x000000223c057223 */ /* 0x001fe20000000013 */
[C---:B--2---:R-:W-:Y:S01]  /*19d0*/  FFMA R119, R48.reuse, R68, R17 ;  /* 0x0000004430777223 */ /* 0x044fe20000000011 */
[----:B------:R-:W0:Y:S04]  /*19e0*/  LDS.128 R40, [R4+0xa00] ;  /* 0x000a000004287984 */ /* 0x000e280000000c00 */
[----:B------:R-:W1:Y:S01]  /*19f0*/  LDS.128 R16, [R4+0xa10] ;  /* 0x000a100004107984 */ /* 0x000e620000000c00 */
[----:B------:R-:W-:Y:S01]  /*1a00*/  FFMA R117, R48, R60, R25 ;  /* 0x0000003c30757223 */ /* 0x000fe20000000019 */
[CC--:B------:R-:W-:Y:S01]  /*1a10*/  FFMA R59, R60.reuse, R49.reuse, R59 ;  /* 0x000000313c3b7223 */ /* 0x0c0fe2000000003b */
[-C--:B------:R-:W-:Y:S01]  /*1a20*/  FFMA R65, R60, R50.reuse, R65 ;  /* 0x000000323c417223 */ /* 0x080fe20000000041 */
[C---:B------:R-:W-:Y:S01]  /*1a30*/  FFMA R57, R68.reuse, R49, R57 ;  /* 0x0000003144397223 */ /* 0x040fe20000000039 */
[----:B------:R-:W-:Y:S01]  /*1a40*/  FFMA R13, R68, R50, R13 ;  /* 0x00000032440d7223 */ /* 0x000fe2000000000d */
[----:B------:R-:W-:Y:S01]  /*1a50*/  FFMA R25, R32, R60, R75 ;  /* 0x0000003c20197223 */ /* 0x000fe2000000004b */
[----:B------:R-:W-:Y:S01]  /*1a60*/  FFMA R24, R60, R35, R24 ;  /* 0x000000233c187223 */ /* 0x000fe20000000018 */
[C---:B------:R-:W-:Y:S01]  /*1a70*/  FFMA R60, R68.reuse, R51, R26 ;  /* 0x00000033443c7223 */ /* 0x040fe2000000001a */
[----:B------:R-:W-:Y:S01]  /*1a80*/  FFMA R118, R68, R33, R118 ;  /* 0x0000002144767223 */ /* 0x000fe20000000076 */
[----:B---3--:R-:W-:Y:S01]  /*1a90*/  FFMA R107, R76, R49, R91 ;  /* 0x000000314c6b7223 */ /* 0x008fe2000000005b */
[-C--:B------:R-:W-:Y:S01]  /*1aa0*/  FFMA R121, R48, R76.reuse, R9 ;  /* 0x0000004c30797223 */ /* 0x080fe20000000009 */
[----:B------:R-:W-:Y:S01]  /*1ab0*/  FFMA R90, R76, R51, R90 ;  /* 0x000000334c5a7223 */ /* 0x000fe2000000005a */
[----:B------:R-:W-:Y:S01]  /*1ac0*/  FFMA R9, R32, R76, R103 ;  /* 0x0000004c20097223 */ /* 0x000fe20000000067 */
[C---:B------:R-:W-:Y:S01]  /*1ad0*/  FFMA R27, R76.reuse, R34, R95 ;  /* 0x000000224c1b7223 */ /* 0x040fe2000000005f */
[C---:B------:R-:W-:Y:S01]  /*1ae0*/  FFMA R8, R76.reuse, R35, R8 ;  /* 0x000000234c087223 */ /* 0x040fe20000000008 */
[C---:B------:R-:W-:Y:S01]  /*1af0*/  FFMA R91, R76.reuse, R50, R93 ;  /* 0x000000324c5b7223 */ /* 0x040fe2000000005d */
[----:B------:R-:W-:Y:S01]  /*1b00*/  FFMA R72, R76, R33, R72 ;  /* 0x000000214c487223 */ /* 0x000fe20000000048 */
[----:B------:R-:W-:Y:S01]  /*1b10*/  FFMA R34, R68, R34, R67 ;  /* 0x0000002244227223 */ /* 0x000fe20000000043 */
[----:B------:R-:W-:Y:S01]  /*1b20*/  FFMA R48, R32, R68, R15 ;  /* 0x0000004420307223 */ /* 0x000fe2000000000f */
[----:B------:R-:W-:Y:S01]  /*1b30*/  FFMA R76, R68, R35, R108 ;  /* 0x00000023444c7223 */ /* 0x000fe2000000006c */
[----:B0-----:R-:W-:Y:S01]  /*1b40*/  FFMA R50, R40, R37, R73 ;  /* 0x0000002528327223 */ /* 0x001fe20000000049 */
        /* <DEDUP_REMOVED lines=9> */
[C---:B-1----:R-:W-:Y:S01]  /*1be0*/  FFMA R33, R37.reuse, R18, R20 ;  /* 0x0000001225217223 */ /* 0x042fe20000000014 */
[-C--:B------:R-:W-:Y:S01]  /*1bf0*/  FFMA R32, R40, R29.reuse, R106 ;  /* 0x0000001d28207223 */ /* 0x080fe2000000006a */
        /* <DEDUP_REMOVED lines=18> */
[C---:B------:R-:W-:Y:S01]  /*1d20*/  FFMA R26, R40.reuse, R45, R110 ;  /* 0x0000002d281a7223 */ /* 0x040fe2000000006e */
[-C--:B------:R-:W-:Y:S01]  /*1d30*/  FFMA R125, R40, R53.reuse, R116 ;  /* 0x00000035287d7223 */ /* 0x080fe20000000074 */
[----:B------:R-:W-:Y:S01]  /*1d40*/  FFMA R95, R42, R53, R94 ;  /* 0x000000352a5f7223 */ /* 0x000fe2000000005e */
[----:B------:R-:W0:Y:S01]  /*1d50*/  LDS.128 R12, [R4+0xc00] ;  /* 0x000c0000040c7984 */ /* 0x000e220000000c00 */
[----:B------:R-:W-:Y:S01]  /*1d60*/  FFMA R43, R43, R69, R60 ;  /* 0x000000452b2b7223 */ /* 0x000fe2000000003c */
[-C--:B------:R-:W-:Y:S01]  /*1d70*/  FFMA R29, R16, R45.reuse, R56 ;  /* 0x0000002d101d7223 */ /* 0x080fe20000000038 */
[-C--:B------:R-:W-:Y:S01]  /*1d80*/  FFMA R124, R17, R45.reuse, R124 ;  /* 0x0000002d117c7223 */ /* 0x080fe2000000007c */
[-C--:B------:R-:W-:Y:S01]  /*1d90*/  FFMA R89, R18, R45.reuse, R89 ;  /* 0x0000002d12597223 */ /* 0x080fe20000000059 */
[----:B------:R-:W-:Y:S01]  /*1da0*/  FFMA R36, R19, R45, R36 ;  /* 0x0000002d13247223 */ /* 0x000fe20000000024 */
[-C--:B------:R-:W-:Y:S01]  /*1db0*/  FFMA R37, R16, R53.reuse, R10 ;  /* 0x0000003510257223 */ /* 0x080fe2000000000a */
[-C--:B------:R-:W-:Y:S01]  /*1dc0*/  FFMA R122, R17, R53.reuse, R122 ;  /* 0x00000035117a7223 */ /* 0x080fe2000000007a */
[-C--:B------:R-:W-:Y:S01]  /*1dd0*/  FFMA R87, R18, R53.reuse, R87 ;  /* 0x0000003512577223 */ /* 0x080fe20000000057 */
[C---:B------:R-:W-:Y:S01]  /*1de0*/  FFMA R44, R19.reuse, R53, R44 ;  /* 0x00000035132c7223 */ /* 0x040fe2000000002c */
[C---:B------:R-:W-:Y:S01]  /*1df0*/  FFMA R45, R16.reuse, R81, R11 ;  /* 0x00000051102d7223 */ /* 0x040fe2000000000b */
[-C--:B------:R-:W-:Y:S01]  /*1e00*/  FFMA R53, R16, R77.reuse, R9 ;  /* 0x0000004d10357223 */ /* 0x080fe20000000009 */
[----:B------:R-:W-:-:S02]  /*1e10*/  FFMA R60, R19, R77, R8 ;  /* 0x0000004d133c7223 */ /* 0x000fc40000000008 */
[----:B------:R-:W1:Y:S01]  /*1e20*/  LDS.128 R8, [R4+0xc10] ;  /* 0x000c100004087984 */ /* 0x000e620000000c00 */
[C---:B------:R-:W-:Y:S01]  /*1e30*/  FFMA R123, R40.reuse, R81, R123 ;  /* 0x00000051287b7223 */ /* 0x040fe2000000007b */
[C---:B------:R-:W-:Y:S01]  /*1e40*/  FFMA R121, R40.reuse, R77, R121 ;  /* 0x0000004d28797223 */ /* 0x040fe20000000079 */
[C---:B------:R-:W-:Y:S01]  /*1e50*/  FFMA R117, R40.reuse, R61, R117 ;  /* 0x0000003d28757223 */ /* 0x040fe20000000075 */
[----:B------:R-:W-:Y:S01]  /*1e60*/  FFMA R119, R40, R69, R119 ;  /* 0x0000004528777223 */ /* 0x000fe20000000077 */
[-C--:B------:R-:W-:Y:S01]  /*1e70*/  FFMA R93, R42, R81.reuse, R96 ;  /* 0x000000512a5d7223 */ /* 0x080fe20000000060 */
[-C--:B------:R-:W-:Y:S01]  /*1e80*/  FFMA R120, R17, R81.reuse, R120 ;  /* 0x0000005111787223 */ /* 0x080fe20000000078 */
[-C--:B------:R-:W-:Y:S01]  /*1e90*/  FFMA R85, R18, R81.reuse, R85 ;  /* 0x0000005112557223 */ /* 0x080fe20000000055 */
[----:B------:R-:W-:Y:S01]  /*1ea0*/  FFMA R74, R19, R81, R74 ;  /* 0x00000051134a7223 */ /* 0x000fe2000000004a */
[----:B------:R-:W-:Y:S01]  /*1eb0*/  FFMA R91, R42, R77, R91 ;  /* 0x0000004d2a5b7223 */ /* 0x000fe2000000005b */
[----:B------:R-:W-:Y:S01]  /*1ec0*/  FFMA R81, R16, R61, R25 ;  /* 0x0000003d10517223 */ /* 0x000fe20000000019 */
[CC--:B------:R-:W-:Y:S01]  /*1ed0*/  FFMA R72, R17.reuse, R77.reuse, R72 ;  /* 0x0000004d11487223 */ /* 0x0c0fe20000000048 */
[----:B------:R-:W-:Y:S01]  /*1ee0*/  FFMA R27, R18, R77, R27 ;  /* 0x0000004d121b7223 */ /* 0x000fe2000000001b */
[----:B------:R-:W-:Y:S01]  /*1ef0*/  FFMA R25, R16, R69, R48 ;  /* 0x0000004510197223 */ /* 0x000fe20000000030 */
[-C--:B------:R-:W-:Y:S01]  /*1f00*/  FFMA R80, R17, R61.reuse, R80 ;  /* 0x0000003d11507223 */ /* 0x080fe20000000050 */
[CC--:B------:R-:W-:Y:S01]  /*1f10*/  FFMA R77, R18.reuse, R61.reuse, R5 ;  /* 0x0000003d124d7223 */ /* 0x0c0fe20000000005 */
[----:B------:R-:W-:Y:S01]  /*1f20*/  FFMA R68, R19, R61, R24 ;  /* 0x0000003d13447223 */ /* 0x000fe20000000018 */
[-C--:B------:R-:W-:Y:S01]  /*1f30*/  FFMA R118, R17, R69.reuse, R118 ;  /* 0x0000004511767223 */ /* 0x080fe20000000076 */
[-C--:B------:R-:W-:Y:S01]  /*1f40*/  FFMA R5, R18, R69.reuse, R34 ;  /* 0x0000004512057223 */ /* 0x080fe20000000022 */
[----:B------:R-:W-:Y:S01]  /*1f50*/  FFMA R76, R19, R69, R76 ;  /* 0x00000045134c7223 */ /* 0x000fe2000000004c */
[C---:B0-----:R-:W-:Y:S01]  /*1f60*/  FFMA R16, R12.reuse, R30, R32 ;  /* 0x0000001e0c107223 */ /* 0x041fe20000000020 */
        /* <DEDUP_REMOVED lines=32> */
[-C--:B-1----:R-:W-:Y:S01]  /*2170*/  FFMA R21, R8, R30.reuse, R21 ;  /* 0x0000001e08157223 */ /* 0x082fe20000000015 */
[-C--:B------:R-:W-:Y:S01]  /*2180*/  FFMA R22, R9, R30.reuse, R22 ;  /* 0x0000001e09167223 */ /* 0x080fe20000000016 */
[-C--:B------:R-:W-:Y:S01]  /*2190*/  FFMA R23, R10, R30.reuse, R23 ;  /* 0x0000001e0a177223 */ /* 0x080fe20000000017 */
[----:B------:R-:W-:Y:S01]  /*21a0*/  FFMA R28, R11, R30, R28 ;  /* 0x0000001e0b1c7223 */ /* 0x000fe2000000001c */
        /* <DEDUP_REMOVED lines=16> */
[----:B------:R-:W-:-:S02]  /*22b0*/  FFMA R54, R9, R78, R72 ;  /* 0x0000004e09367223 */ /* 0x000fc40000000048 */
[----:B------:R-:W1:Y:S01]  /*22c0*/  LDS.128 R72, [R4+0xe10] ;  /* 0x000e100004487984 */ /* 0x000e620000000c00 */
[C---:B------:R-:W-:Y:S01]  /*22d0*/  FFMA R61, R10.reuse, R78, R27 ;  /* 0x0000004e0a3d7223 */ /* 0x040fe2000000001b */
[C---:B------:R-:W-:Y:S01]  /*22e0*/  FFMA R77, R10.reuse, R62, R77 ;  /* 0x0000003e0a4d7223 */ /* 0x040fe2000000004d */
[----:B------:R-:W-:Y:S01]  /*22f0*/  FFMA R5, R10, R70, R5 ;  /* 0x000000460a057223 */ /* 0x000fe20000000005 */
[C---:B------:R-:W-:Y:S01]  /*2300*/  FFMA R60, R11.reuse, R78, R60 ;  /* 0x0000004e0b3c7223 */ /* 0x040fe2000000003c */
[C---:B------:R-:W-:Y:S01]  /*2310*/  FFMA R68, R11.reuse, R62, R68 ;  /* 0x0000003e0b447223 */ /* 0x040fe20000000044 */
[----:B------:R-:W-:Y:S01]  /*2320*/  FFMA R76, R11, R70, R76 ;  /* 0x000000460b4c7223 */ /* 0x000fe2000000004c */
[C---:B0-----:R-:W-:Y:S01]  /*2330*/  FFMA R10, R39.reuse, R66, R18 ;  /* 0x00000042270a7223 */ /* 0x041fe20000000012 */
        /* <DEDUP_REMOVED lines=9> */
[----:B------:R-:W-:Y:S01]  /*23d0*/  UIADD3 UR5, UPT, UPT, UR5, 0x1, URZ ;  /* 0x0000000105057890 */ /* 0x000fe2000fffe0ff */
[C---:B-1----:R-:W-:Y:S01]  /*23e0*/  FFMA R12, R72.reuse, R39, R13 ;  /* 0x00000027480c7223 */ /* 0x042fe2000000000d */
        /* <DEDUP_REMOVED lines=9> */
[----:B------:R-:W-:-:S02]  /*2480*/  FFMA R30, R74, R47, R89 ;  /* 0x0000002f4a1e7223 */ /* 0x000fc40000000059 */
[----:B------:R-:W0:Y:S01]  /*2490*/  LDC R89, c[0x0][0x39c] ;  /* 0x0000e700ff597b82 */ /* 0x000e220000000800 */
[C---:B------:R-:W-:Y:S01]  /*24a0*/  FFMA R53, R8.reuse, R78, R53 ;  /* 0x0000004e08357223 */ /* 0x040fe20000000035 */
[C---:B------:R-:W-:Y:S01]  /*24b0*/  FFMA R81, R8.reuse, R62, R81 ;  /* 0x0000003e08517223 */ /* 0x040fe20000000051 */
[----:B------:R-:W-:Y:S01]  /*24c0*/  FFMA R69, R8, R70, R25 ;  /* 0x0000004608457223 */ /* 0x000fe20000000019 */
[C---:B------:R-:W-:Y:S01]  /*24d0*/  FFMA R8, R64.reuse, R39, R17 ;  /* 0x0000002740087223 */ /* 0x040fe20000000011 */
[----:B------:R-:W-:Y:S01]  /*24e0*/  UISETP.NE.AND UP0, UPT, UR5, URZ, UPT ;  /* 0x000000ff0500728c */ /* 0x000fe2000bf05270 */
[-C--:B------:R-:W-:Y:S01]  /*24f0*/  FFMA R16, R64, R31.reuse, R16 ;  /* 0x0000001f40107223 */ /* 0x080fe20000000010 */
[----:B------:R-:W-:Y:S01]  /*2500*/  FFMA R17, R65, R31, R112 ;  /* 0x0000001f41117223 */ /* 0x000fe20000000070 */
[----:B------:R-:W-:Y:S01]  /*2510*/  FFMA R31, R75, R47, R36 ;  /* 0x0000002f4b1f7223 */ /* 0x000fe20000000024 */
[C---:B------:R-:W-:Y:S01]  /*2520*/  FFMA R80, R9.reuse, R62, R80 ;  /* 0x0000003e09507223 */ /* 0x040fe20000000050 */
[----:B------:R-:W-:Y:S01]  /*2530*/  FFMA R78, R9, R70, R118 ;  /* 0x00000046094e7223 */ /* 0x000fe20000000076 */
[C---:B------:R-:W-:Y:S01]  /*2540*/  FFMA R36, R72.reuse, R55, R37 ;  /* 0x0000003748247223 */ /* 0x040fe20000000025 */
[----:B------:R-:W-:Y:S01]  /*2550*/  FFMA R9, R39, R65, R114 ;  /* 0x0000004127097223 */ /* 0x000fe20000000072 */
[----:B------:R-:W-:Y:S01]  /*2560*/  FFMA R37, R73, R55, R38 ;  /* 0x0000003749257223 */ /* 0x000fe20000000026 */
[----:B------:R-:W-:Y:S01]  /*2570*/  FFMA R52, R72, R79, R53 ;  /* 0x0000004f48347223 */ /* 0x000fe20000000035 */
[-C--:B------:R-:W-:Y:S01]  /*2580*/  FFMA R32, R64, R55.reuse, R32 ;  /* 0x0000003740207223 */ /* 0x080fe20000000020 */
[-C--:B------:R-:W-:Y:S01]  /*2590*/  FFMA R33, R65, R55.reuse, R108 ;  /* 0x0000003741217223 */ /* 0x080fe2000000006c */
[-C--:B------:R-:W-:Y:S01]  /*25a0*/  FFMA R34, R66, R55.reuse, R34 ;  /* 0x0000003742227223 */ /* 0x080fe20000000022 */
[CC--:B------:R-:W-:Y:S01]  /*25b0*/  FFMA R38, R74.reuse, R55.reuse, R87 ;  /* 0x000000374a267223 */ /* 0x0c0fe20000000057 */
[----:B------:R-:W-:Y:S01]  /*25c0*/  FFMA R39, R75, R55, R44 ;  /* 0x000000374b277223 */ /* 0x000fe2000000002c */
[-C--:B------:R-:W-:Y:S01]  /*25d0*/  FFMA R53, R73, R79.reuse, R54 ;  /* 0x0000004f49357223 */ /* 0x080fe20000000036 */
[-C--:B------:R-:W-:Y:S01]  /*25e0*/  FFMA R54, R74, R79.reuse, R61 ;  /* 0x0000004f4a367223 */ /* 0x080fe2000000003d */
        /* <DEDUP_REMOVED lines=18> */
[-C--:B------:R-:W-:Y:S01]  /*2710*/  FFMA R68, R72, R71.reuse, R69 ;  /* 0x0000004748447223 */ /* 0x080fe20000000045 */
[-C--:B------:R-:W-:Y:S01]  /*2720*/  FFMA R64, R64, R71.reuse, R116 ;  /* 0x0000004740407223 */ /* 0x080fe20000000074 */
[-C--:B------:R-:W-:Y:S01]  /*2730*/  FFMA R65, R65, R71.reuse, R102 ;  /* 0x0000004741417223 */ /* 0x080fe20000000066 */
[----:B------:R-:W-:Y:S01]  /*2740*/  FFMA R66, R66, R71, R96 ;  /* 0x0000004742427223 */ /* 0x000fe20000000060 */
[C---:B------:R-:W-:Y:S01]  /*2750*/  FFMA R45, R73.reuse, R83, R46 ;  /* 0x00000053492d7223 */ /* 0x040fe2000000002e */
[-C--:B------:R-:W-:Y:S01]  /*2760*/  FFMA R69, R73, R71.reuse, R78 ;  /* 0x0000004749457223 */ /* 0x080fe2000000004e */
[C---:B------:R-:W-:Y:S01]  /*2770*/  FFMA R70, R74.reuse, R71, R5 ;  /* 0x000000474a467223 */ /* 0x040fe20000000005 */
[-C--:B------:R-:W-:Y:S01]  /*2780*/  FFMA R46, R74, R83.reuse, R85 ;  /* 0x000000534a2e7223 */ /* 0x080fe20000000055 */
[C---:B------:R-:W-:Y:S01]  /*2790*/  FFMA R47, R75.reuse, R83, R82 ;  /* 0x000000534b2f7223 */ /* 0x040fe20000000052 */
[----:B------:R-:W-:Y:S01]  /*27a0*/  FFMA R71, R75, R71, R76 ;  /* 0x000000474b477223 */ /* 0x000fe2000000004c */
[----:B0-----:R-:W-:-:S02]  /*27b0*/  LEA R2, R89, R2, 0x3 ;  /* 0x0000000259027211 */ /* 0x001fc400078e18ff */
[----:B------:R-:W-:Y:S01]  /*27c0*/  IADD3 R6, PT, PT, R6, 0x8, RZ ;  /* 0x0000000806067810 */ /* 0x000fe20007ffe0ff */
[----:B------:R-:W-:Y:S06]  /*27d0*/  BAR.SYNC.DEFER_BLOCKING 0x0 ;  /* 0x0000000000007b1d */ /* 0x000fec0000010000 */
[----:B------:R-:W-:Y:S05]  /*27e0*/  BRA.U UP0, `(.L_x_1) ;  /* 0xffffffdd001c7547 */ /* 0x000fea000b83ffff */
.L_x_0:
[----:B------:R-:W1:Y:S01]  /*27f0*/  S2R R2, SR_CTAID.Y ;  /* 0x0000000000027919 */ /* 0x000e620000002600 */
[----:B------:R-:W2:Y:S01]  /*2800*/  LDC R81, c[0x0][0x39c] ;  /* 0x0000e700ff517b82 */ /* 0x000ea20000000800 */
[----:B------:R-:W3:Y:S07]  /*2810*/  S2R R7, SR_CTAID.X ;  /* 0x0000000000077919 */ /* 0x000eee0000002500 */
[----:B------:R-:W4:Y:S01]  /*2820*/  LDC.64 R4, c[0x0][0x390] ;  /* 0x0000e400ff047b82 */ /* 0x000f220000000a00 */
[----:B-1----:R-:W-:-:S02]  /*2830*/  LEA R3, R2, R3, 0x4 ;  /* 0x0000000302037211 */ /* 0x002fc400078e20ff */
[----:B---3--:R-:W-:Y:S02]  /*2840*/  LEA R2, R7, R0, 0x4 ;  /* 0x0000000007027211 */ /* 0x008fe400078e20ff */
[----:B------:R-:W-:Y:S02]  /*2850*/  SHF.L.U32 R0, R3, 0x3, RZ ;  /* 0x0000000303007819 */ /* 0x000fe400000006ff */
[----:B------:R-:W-:-:S05]  /*2860*/  SHF.L.U32 R3, R2, 0x3, RZ ;  /* 0x0000000302037819 */ /* 0x000fca00000006ff */
[----:B--2---:R-:W-:-:S04]  /*2870*/  IMAD R3, R0, R81, R3 ;  /* 0x0000005100037224 */ /* 0x004fc800078e0203 */
[----:B----4-:R-:W-:-:S05]  /*2880*/  IMAD.WIDE R2, R3, 0x4, R4 ;  /* 0x0000000403027825 */ /* 0x010fca00078e0204 */
[----:B0-----:R0:W-:Y:S01]  /*2890*/  STG.E.128 desc[UR10][R2.64], R8 ;  /* 0x0000000802007986 */ /* 0x0011e2000c101d0a */
[----:B------:R-:W-:-:S03]  /*28a0*/  IMAD.WIDE R4, R81, 0x4, R2 ;  /* 0x0000000451047825 */ /* 0x000fc600078e0202 */
[----:B------:R-:W-:Y:S01]  /*28b0*/  STG.E.128 desc[UR10][R2.64+0x10], R12 ;  /* 0x0000100c02007986 */ /* 0x000fe2000c101d0a */
[----:B------:R-:W-:-:S03]  /*28c0*/  IMAD.WIDE R6, R81, 0x4, R4 ;  /* 0x0000000451067825 */ /* 0x000fc600078e0204 */
[----:B------:R-:W-:Y:S04]  /*28d0*/  STG.E.128 desc[UR10][R4.64], R16 ;  /* 0x0000001004007986 */ /* 0x000fe8000c101d0a */
[----:B------:R-:W-:Y:S01]  /*28e0*/  STG.E.128 desc[UR10][R4.64+0x10], R20 ;  /* 0x0000101404007986 */ /* 0x000fe2000c101d0a */
        /* <DEDUP_REMOVED lines=10> */
[----:B0-----:R-:W-:-:S03]  /*2990*/  IMAD.WIDE R8, R81, 0x4, R78 ;  /* 0x0000000451087825 */ /* 0x001fc600078e024e */
[----:B------:R-:W-:Y:S04]  /*29a0*/  STG.E.128 desc[UR10][R76.64], R48 ;  /* 0x000000304c007986 */ /* 0x000fe8000c101d0a */
[----:B------:R-:W-:Y:S04]  /*29b0*/  STG.E.128 desc[UR10][R76.64+0x10], R52 ;  /* 0x000010344c007986 */ /* 0x000fe8000c101d0a */
[----:B------:R-:W-:Y:S04]  /*29c0*/  STG.E.128 desc[UR10][R78.64], R56 ;  /* 0x000000384e007986 */ /* 0x000fe8000c101d0a */
[----:B------:R-:W-:Y:S04]  /*29d0*/  STG.E.128 desc[UR10][R78.64+0x10], R60 ;  /* 0x0000103c4e007986 */ /* 0x000fe8000c101d0a */
[----:B------:R-:W-:Y:S04]  /*29e0*/  STG.E.128 desc[UR10][R8.64], R64 ;  /* 0x0000004008007986 */ /* 0x000fe8000c101d0a */
[----:B------:R-:W-:Y:S01]  /*29f0*/  STG.E.128 desc[UR10][R8.64+0x10], R68 ;  /* 0x0000104408007986 */ /* 0x000fe2000c101d0a */
[----:B------:R-:W-:Y:S05]  /*2a00*/  EXIT ;  /* 0x000000000000794d */ /* 0x000fea0003800000 */
.L_x_2:
[----:B------:R-:W-:-:S00]  /*2a10*/  BRA `(.L_x_2) ;  /* 0xfffffffc00fc7947 */ /* 0x000fc0000383ffff */
[----:B------:R-:W-:-:S00]  /*2a20*/  NOP ;  /* 0x0000000000007918 */ /* 0x000fc00000000000 */
        /* <DEDUP_REMOVED lines=13> */
.L_x_3:


//--------------------- .nv.shared._Z22sgemm_thread_tile_vec4PfS_S_iii --------------------------
	.section	.nv.shared._Z22sgemm_thread_tile_vec4PfS_S_iii,"aw",@nobits
	.sectionflags	@""
	.align	4
.nv.shared._Z22sgemm_thread_tile_vec4PfS_S_iii:
	.zero		9216


//--------------------- .nv.shared.reserved.0     --------------------------
	.section	.nv.shared.reserved.0,"aw",@nobits
	.weak		__nv_reservedSMEM_offset_0_alias
	.size		__nv_reservedSMEM_offset_0_alias, 0, 64
	.other		__nv_reservedSMEM_offset_0_alias,@"STO_CUDA_RESERVED_SHARED STV_DEFAULT"
__nv_reservedSMEM_offset_0_alias:
	.zero		0
	.zero		64


//--------------------- .nv.constant0._Z22sgemm_thread_tile_vec4PfS_S_iii --------------------------
	.section	.nv.constant0._Z22sgemm_thread_tile_vec4PfS_S_iii,"a",@progbits
	.sectionflags	@""
	.align	4
.nv.constant0._Z22sgemm_thread_tile_vec4PfS_S_iii:
	.zero		932


//--------------------- SYMBOLS --------------------------

	.type		.nv.reservedSmem.offset0,@object
	.size		.nv.reservedSmem.offset0,0x4
	.type		.nv.reservedSmem.cap,@object
	.size		.nv.reservedSmem.cap,0x4
